def matmul_kernel(
    a_ptr,
    b_ptr,
    c_ptr,
    M,
    N,
    K,
    stride_am,
    stride_ak,
    stride_bk,
    stride_bn,
    stride_cm,
    stride_cn,
    BLOCK_M: tl.constexpr,
    BLOCK_N: tl.constexpr,
    BLOCK_K: tl.constexpr,
    GROUP_M: tl.constexpr,
):
    pid = tl.program_id(axis=0)
    num_pid_m = tl.cdiv(M, BLOCK_M)
    num_pid_n = tl.cdiv(N, BLOCK_N)
    num_pid_in_group = GROUP_M * num_pid_n
    group_id = pid // num_pid_in_group
    first_pid_m = group_id * GROUP_M
    group_size_m = min(num_pid_m - first_pid_m, GROUP_M)
    pid_m = first_pid_m + ((pid % num_pid_in_group) % group_size_m)
    pid_n = (pid % num_pid_in_group) // group_size_m

    offs_am = (pid_m * BLOCK_M + tl.arange(0, BLOCK_M)) % M
    offs_bn = (pid_n * BLOCK_N + tl.arange(0, BLOCK_N)) % N
    offs_k = tl.arange(0, BLOCK_K)
    a_ptrs = a_ptr + offs_am[:, None] * stride_am + offs_k[None, :] * stride_ak
    b_ptrs = b_ptr + offs_k[:, None] * stride_bk + offs_bn[None, :] * stride_bn

    acc = tl.zeros((BLOCK_M, BLOCK_N), dtype=tl.float32)
    for kk in range(0, tl.cdiv(K, BLOCK_K)):
        a = tl.load(a_ptrs, mask=offs_k[None, :] < K - kk * BLOCK_K, other=0.0)
        b = tl.load(b_ptrs, mask=offs_k[:, None] < K - kk * BLOCK_K, other=0.0)
        acc = tl.dot(a, b, acc)
        a_ptrs += BLOCK_K * stride_ak
        b_ptrs += BLOCK_K * stride_bk

    c = acc.to(c_ptr.dtype.element_ty)
    offs_cm = pid_m * BLOCK_M + tl.arange(0, BLOCK_M)
    offs_cn = pid_n * BLOCK_N + tl.arange(0, BLOCK_N)
    c_ptrs = c_ptr + offs_cm[:, None] * stride_cm + offs_cn[None, :] * stride_cn
    mask = (offs_cm[:, None] < M) & (offs_cn[None, :] < N)
    tl.store(c_ptrs, c, mask=mask)

# config = {"BLOCK_K": 64, "BLOCK_M": 32, "BLOCK_N": 16, "GROUP_M": 8, "arch": "sm_90", "dtype": "bf16", "num_ctas": 1, "num_stages": 3, "num_warps": 4}
# arch = sm_90


// ===== COMPILED SASS (sm_90a) =====

	.target	sm_90a

	.elftype	@"ET_EXEC"


//--------------------- .note.nv.tkinfo           --------------------------
	.section	.note.nv.tkinfo,"",@"SHT_NOTE"
	.sectionflags	@"SHF_NOTE_NV_TKINFO"
	.tkinfo
        /*0018*/ 	.word	0x00000002
        /*0030*/ 	.string	""
        /*0030*/ 	.string	"ptxas"
        /*0030*/ 	.string	"Cuda compilation tools, release 13.0, V13.0.88"
        /*0030*/ 	.string	"Build cuda_13.0.r13.0/compiler.36424714_0"
        /*0030*/ 	.string	"-v  -suppress-debug-info  -lineinfo  -arch sm_90a "



//--------------------- .note.nv.cuinfo           --------------------------
	.section	.note.nv.cuinfo,"",@"SHT_NOTE"
	.sectionflags	@"SHF_NOTE_NV_CUINFO"
        /*0018*/ 	.short	0x0002
        /*001a*/ 	.short	0x005a
        /*001c*/ 	.short	0x0082
	.zero		2


//--------------------- .nv.info                  --------------------------
	.section	.nv.info,"",@"SHT_CUDA_INFO"
	.align	4


	//----- nvinfo : EIATTR_REGCOUNT
	.align		4
        /*0000*/ 	.byte	0x04, 0x2f
        /*0002*/ 	.short	(.L_1 - .L_0)
	.align		4
.L_0:
        /*0004*/ 	.word	index@(matmul_kernel)
        /*0008*/ 	.word	0x00000048


	//----- nvinfo : EIATTR_FRAME_SIZE
	.align		4
.L_1:
        /*000c*/ 	.byte	0x04, 0x11
        /*000e*/ 	.short	(.L_3 - .L_2)
	.align		4
.L_2:
        /*0010*/ 	.word	index@(matmul_kernel)
        /*0014*/ 	.word	0x00000000


	//----- nvinfo : EIATTR_MIN_STACK_SIZE
	.align		4
.L_3:
        /*0018*/ 	.byte	0x04, 0x12
        /*001a*/ 	.short	(.L_5 - .L_4)
	.align		4
.L_4:
        /*001c*/ 	.word	index@(matmul_kernel)
        /*0020*/ 	.word	0x00000000
.L_5:


//--------------------- .nv.compat                --------------------------
	.section	.nv.compat,"",@"SHT_CUDA_COMPAT_INFO"
	.align	4
        /*0000*/ 	.byte	0x02, 0x09, 0x01, 0x00, 0x02, 0x02, 0x01, 0x00, 0x02, 0x05, 0x05, 0x00, 0x03, 0x07, 0x01, 0x01
        /*0010*/ 	.byte	0x02, 0x03, 0x00, 0x00, 0x02, 0x06, 0x01, 0x00, 0x04, 0x0b, 0x08, 0x00, 0x00, 0x00, 0x00, 0x00
        /*0020*/ 	.byte	0x00, 0x00, 0x00, 0x00


//--------------------- .nv.info.matmul_kernel    --------------------------
	.section	.nv.info.matmul_kernel,"",@"SHT_CUDA_INFO"
	.sectionflags	@""
	.align	4


	//----- nvinfo : EIATTR_CUDA_API_VERSION
	.align		4
        /*0000*/ 	.byte	0x04, 0x37
        /*0002*/ 	.short	(.L_7 - .L_6)
.L_6:
        /*0004*/ 	.word	0x00000082


	//----- nvinfo : EIATTR_KPARAM_INFO
	.align		4
.L_7:
        /*0008*/ 	.byte	0x04, 0x17
        /*000a*/ 	.short	(.L_9 - .L_8)
.L_8:
        /*000c*/ 	.word	0x00000000
        /*0010*/ 	.short	0x000d
        /*0012*/ 	.short	0x0048
        /*0014*/ 	.byte	0x00, 0xf4, 0x21, 0x00


	//----- nvinfo : EIATTR_KPARAM_INFO
	.align		4
.L_9:
        /*0018*/ 	.byte	0x04, 0x17
        /*001a*/ 	.short	(.L_11 - .L_10)
.L_10:
        /*001c*/ 	.word	0x00000000
        /*0020*/ 	.short	0x000c
        /*0022*/ 	.short	0x0040
        /*0024*/ 	.byte	0x00, 0xf4, 0x21, 0x00


	//----- nvinfo : EIATTR_KPARAM_INFO
	.align		4
.L_11:
        /*0028*/ 	.byte	0x04, 0x17
        /*002a*/ 	.short	(.L_13 - .L_12)
.L_12:
        /*002c*/ 	.word	0x00000000
        /*0030*/ 	.short	0x000b
        /*0032*/ 	.short	0x0038
        /*0034*/ 	.byte	0x00, 0xf0, 0x11, 0x00


	//----- nvinfo : EIATTR_KPARAM_INFO
	.align		4
.L_13:
        /*0038*/ 	.byte	0x04, 0x17
        /*003a*/ 	.short	(.L_15 - .L_14)
.L_14:
        /*003c*/ 	.word	0x00000000
        /*0040*/ 	.short	0x000a
        /*0042*/ 	.short	0x0034
        /*0044*/ 	.byte	0x00, 0xf0, 0x11, 0x00


	//----- nvinfo : EIATTR_KPARAM_INFO
	.align		4
.L_15:
        /*0048*/ 	.byte	0x04, 0x17
        /*004a*/ 	.short	(.L_17 - .L_16)
.L_16:
        /*004c*/ 	.word	0x00000000
        /*0050*/ 	.short	0x0009
        /*0052*/ 	.short	0x0030
        /*0054*/ 	.byte	0x00, 0xf0, 0x11, 0x00


	//----- nvinfo : EIATTR_KPARAM_INFO
	.align		4
.L_17:
        /*0058*/ 	.byte	0x04, 0x17
        /*005a*/ 	.short	(.L_19 - .L_18)
.L_18:
        /*005c*/ 	.word	0x00000000
        /*0060*/ 	.short	0x0008
        /*0062*/ 	.short	0x002c
        /*0064*/ 	.byte	0x00, 0xf0, 0x11, 0x00


	//----- nvinfo : EIATTR_KPARAM_INFO
	.align		4
.L_19:
        /*0068*/ 	.byte	0x04, 0x17
        /*006a*/ 	.short	(.L_21 - .L_20)
.L_20:
        /*006c*/ 	.word	0x00000000
        /*0070*/ 	.short	0x0007
        /*0072*/ 	.short	0x0028
        /*0074*/ 	.byte	0x00, 0xf0, 0x11, 0x00


	//----- nvinfo : EIATTR_KPARAM_INFO
	.align		4
.L_21:
        /*0078*/ 	.byte	0x04, 0x17
        /*007a*/ 	.short	(.L_23 - .L_22)
.L_22:
        /*007c*/ 	.word	0x00000000
        /*0080*/ 	.short	0x0006
        /*0082*/ 	.short	0x0024
        /*0084*/ 	.byte	0x00, 0xf0, 0x11, 0x00


	//----- nvinfo : EIATTR_KPARAM_INFO
	.align		4
.L_23:
        /*0088*/ 	.byte	0x04, 0x17
        /*008a*/ 	.short	(.L_25 - .L_24)
.L_24:
        /*008c*/ 	.word	0x00000000
        /*0090*/ 	.short	0x0005
        /*0092*/ 	.short	0x0020
        /*0094*/ 	.byte	0x00, 0xf0, 0x11, 0x00


	//----- nvinfo : EIATTR_KPARAM_INFO
	.align		4
.L_25:
        /*0098*/ 	.byte	0x04, 0x17
        /*009a*/ 	.short	(.L_27 - .L_26)
.L_26:
        /*009c*/ 	.word	0x00000000
        /*00a0*/ 	.short	0x0004
        /*00a2*/ 	.short	0x001c
        /*00a4*/ 	.byte	0x00, 0xf0, 0x11, 0x00


	//----- nvinfo : EIATTR_KPARAM_INFO
	.align		4
.L_27:
        /*00a8*/ 	.byte	0x04, 0x17
        /*00aa*/ 	.short	(.L_29 - .L_28)
.L_28:
        /*00ac*/ 	.word	0x00000000
        /*00b0*/ 	.short	0x0003
        /*00b2*/ 	.short	0x0018
        /*00b4*/ 	.byte	0x00, 0xf0, 0x11, 0x00


	//----- nvinfo : EIATTR_KPARAM_INFO
	.align		4
.L_29:
        /*00b8*/ 	.byte	0x04, 0x17
        /*00ba*/ 	.short	(.L_31 - .L_30)
.L_30:
        /*00bc*/ 	.word	0x00000000
        /*00c0*/ 	.short	0x0002
        /*00c2*/ 	.short	0x0010
        /*00c4*/ 	.byte	0x00, 0xf4, 0x21, 0x00


	//----- nvinfo : EIATTR_KPARAM_INFO
	.align		4
.L_31:
        /*00c8*/ 	.byte	0x04, 0x17
        /*00ca*/ 	.short	(.L_33 - .L_32)
.L_32:
        /*00cc*/ 	.word	0x00000000
        /*00d0*/ 	.short	0x0001
        /*00d2*/ 	.short	0x0008
        /*00d4*/ 	.byte	0x00, 0xf4, 0x21, 0x00


	//----- nvinfo : EIATTR_KPARAM_INFO
	.align		4
.L_33:
        /*00d8*/ 	.byte	0x04, 0x17
        /*00da*/ 	.short	(.L_35 - .L_34)
.L_34:
        /*00dc*/ 	.word	0x00000000
        /*00e0*/ 	.short	0x0000
        /*00e2*/ 	.short	0x0000
        /*00e4*/ 	.byte	0x00, 0xf4, 0x21, 0x00


	//----- nvinfo : EIATTR_SPARSE_MMA_MASK
	.align		4
.L_35:
        /*00e8*/ 	.byte	0x03, 0x50
        /*00ea*/ 	.short	0x0000


	//----- nvinfo : EIATTR_MAXREG_COUNT
	.align		4
        /*00ec*/ 	.byte	0x03, 0x1b
        /*00ee*/ 	.short	0x00ff


	//----- nvinfo : EIATTR_NUM_BARRIERS
	.align		4
        /*00f0*/ 	.byte	0x02, 0x4c
        /*00f2*/ 	.byte	0x01
	.zero		1


	//----- nvinfo : EIATTR_MERCURY_ISA_VERSION
	.align		4
        /*00f4*/ 	.byte	0x03, 0x5f
        /*00f6*/ 	.short	0x0101


	//----- nvinfo : EIATTR_EXIT_INSTR_OFFSETS
	.align		4
        /*00f8*/ 	.byte	0x04, 0x1c
        /*00fa*/ 	.short	(.L_37 - .L_36)


	//   ....[0]....
.L_36:
        /*00fc*/ 	.word	0x00002390


	//   ....[1]....
        /*0100*/ 	.word	0x000023e0


	//----- nvinfo : EIATTR_REQNTID
	.align		4
.L_37:
        /*0104*/ 	.byte	0x04, 0x10
        /*0106*/ 	.short	(.L_39 - .L_38)
.L_38:
        /*0108*/ 	.word	0x00000080
        /*010c*/ 	.word	0x00000001
        /*0110*/ 	.word	0x00000001


	//----- nvinfo : EIATTR_CBANK_PARAM_SIZE
	.align		4
.L_39:
        /*0114*/ 	.byte	0x03, 0x19
        /*0116*/ 	.short	0x0050


	//----- nvinfo : EIATTR_PARAM_CBANK
	.align		4
        /*0118*/ 	.byte	0x04, 0x0a
        /*011a*/ 	.short	(.L_41 - .L_40)
	.align		4
.L_40:
        /*011c*/ 	.word	index@(.nv.constant0.matmul_kernel)
        /*0120*/ 	.short	0x0210
        /*0122*/ 	.short	0x0050


	//----- nvinfo : EIATTR_SW_WAR
	.align		4
.L_41:
        /*0124*/ 	.byte	0x04, 0x36
        /*0126*/ 	.short	(.L_43 - .L_42)
.L_42:
        /*0128*/ 	.word	0x00000008
.L_43:


//--------------------- .nv.callgraph             --------------------------
	.section	.nv.callgraph,"",@"SHT_CUDA_CALLGRAPH"
	.align	4
	.sectionentsize	8
	.align		4
        /*0000*/ 	.word	0x00000000
	.align		4
        /*0004*/ 	.word	0xffffffff
	.align		4
        /*0008*/ 	.word	0x00000000
	.align		4
        /*000c*/ 	.word	0xfffffffe
	.align		4
        /*0010*/ 	.word	0x00000000
	.align		4
        /*0014*/ 	.word	0xfffffffd
	.align		4
        /*0018*/ 	.word	0x00000000
	.align		4
        /*001c*/ 	.word	0xfffffffc


//--------------------- .text.matmul_kernel       --------------------------
	.section	.text.matmul_kernel,"ax",@progbits
	.align	128
        .global         matmul_kernel
        .type           matmul_kernel,@function
        .size           matmul_kernel,(.L_x_3 - matmul_kernel)
        .other          matmul_kernel,@"STO_CUDA_ENTRY STV_DEFAULT"
matmul_kernel:
.text.matmul_kernel:
[----:B------:R-:W-:Y:S08]  /*0000*/  LDC R1, c[0x0][0x28] ;  /* 0x00000a00ff017b82 */ /* 0x000ff00000000800 */
[----:B------:R-:W0:Y:S01]  /*0010*/  LDC.64 R16, c[0x0][0x228] ;  /* 0x00008a00ff107b82 */ /* 0x000e220000000a00 */
[----:B------:R-:W1:Y:S01]  /*0020*/  S2R R5, SR_CTAID.X ;  /* 0x0000000000057919 */ /* 0x000e620000002500 */
[----:B------:R-:W-:Y:S01]  /*0030*/  UMOV UR4, 0x400 ;  /* 0x0000040000047882 */ /* 0x000fe20000000000 */
[----:B------:R-:W-:-:S05]  /*0040*/  ULDC.64 UR6, c[0x0][0x208] ;  /* 0x0000820000067ab9 */ /* 0x000fca0000000a00 */
[----:B------:R-:W2:Y:S01]  /*0050*/  S2UR UR5, SR_CgaCtaId ;  /* 0x00000000000579c3 */ /* 0x000ea20000008800 */
[----:B0-----:R-:W-:-:S05]  /*0060*/  VIADD R0, R17, 0xf ;  /* 0x0000000f11007836 */ /* 0x001fca0000000000 */
[----:B------:R-:W-:Y:S01]  /*0070*/  SHF.R.S32.HI R3, RZ, 0x1f, R0 ;  /* 0x0000001fff037819 */ /* 0x000fe20000011400 */
[----:B--2---:R-:W-:-:S03]  /*0080*/  ULEA UR4, UR5, UR4, 0x18 ;  /* 0x0000000405047291 */ /* 0x004fc6000f8ec03f */
[----:B------:R-:W-:Y:S02]  /*0090*/  LEA.HI R3, R3, R0, RZ, 0x4 ;  /* 0x0000000003037211 */ /* 0x000fe400078f20ff */
[----:B-1----:R-:W-:Y:S02]  /*00a0*/  IABS R8, R5 ;  /* 0x0000000500087213 */ /* 0x002fe40000000000 */
[----:B------:R-:W-:-:S05]  /*00b0*/  SHF.R.S32.HI R3, RZ, 0x4, R3 ;  /* 0x00000004ff037819 */ /* 0x000fca0000011403 */
[----:B------:R-:W-:-:S05]  /*00c0*/  IMAD.SHL.U32 R4, R3, 0x8, RZ ;  /* 0x0000000803047824 */ /* 0x000fca00078e00ff */
[-C--:B------:R-:W-:Y:S02]  /*00d0*/  IABS R7, R4.reuse ;  /* 0x0000000400077213 */ /* 0x080fe40000000000 */
[----:B------:R-:W-:Y:S02]  /*00e0*/  IABS R10, R4 ;  /* 0x00000004000a7213 */ /* 0x000fe40000000000 */
[----:B------:R-:W0:Y:S08]  /*00f0*/  I2F.RP R0, R7 ;  /* 0x0000000700007306 */ /* 0x000e300000209400 */
[----:B0-----:R-:W0:Y:S02]  /*0100*/  MUFU.RCP R0, R0 ;  /* 0x0000000000007308 */ /* 0x001e240000001000 */
[----:B0-----:R-:W-:-:S02]  /*0110*/  VIADD R2, R0, 0xffffffe ;  /* 0x0ffffffe00027836 */ /* 0x001fc40000000000 */
[----:B------:R-:W-:-:S04]  /*0120*/  IMAD.MOV R0, RZ, RZ, -R10 ;  /* 0x000000ffff007224 */ /* 0x000fc800078e0a0a */
[----:B------:R0:W1:Y:S02]  /*0130*/  F2I.FTZ.U32.TRUNC.NTZ R3, R2 ;  /* 0x0000000200037305 */ /* 0x000064000021f000 */
[----:B0-----:R-:W-:Y:S02]  /*0140*/  IMAD.MOV.U32 R2, RZ, RZ, RZ ;  /* 0x000000ffff027224 */ /* 0x001fe400078e00ff */
[----:B-1----:R-:W-:-:S04]  /*0150*/  IMAD.MOV R6, RZ, RZ, -R3 ;  /* 0x000000ffff067224 */ /* 0x002fc800078e0a03 */
[----:B------:R-:W-:Y:S02]  /*0160*/  IMAD R9, R6, R7, RZ ;  /* 0x0000000706097224 */ /* 0x000fe400078e02ff */
[----:B------:R-:W-:Y:S02]  /*0170*/  IMAD.MOV.U32 R6, RZ, RZ, R8 ;  /* 0x000000ffff067224 */ /* 0x000fe400078e0008 */
[----:B------:R-:W-:-:S06]  /*0180*/  IMAD.HI.U32 R3, R3, R9, R2 ;  /* 0x0000000903037227 */ /* 0x000fcc00078e0002 */
[----:B------:R-:W-:-:S04]  /*0190*/  IMAD.HI.U32 R3, R3, R6, RZ ;  /* 0x0000000603037227 */ /* 0x000fc800078e00ff */
[----:B------:R-:W-:-:S05]  /*01a0*/  IMAD R0, R3, R0, R6 ;  /* 0x0000000003007224 */ /* 0x000fca00078e0206 */
[----:B------:R-:W-:-:S13]  /*01b0*/  ISETP.GT.U32.AND P1, PT, R7, R0, PT ;  /* 0x000000000700720c */ /* 0x000fda0003f24070 */
[----:B------:R-:W-:Y:S02]  /*01c0*/  @!P1 IMAD.IADD R0, R0, 0x1, -R7 ;  /* 0x0000000100009824 */ /* 0x000fe400078e0a07 */
[----:B------:R-:W-:Y:S01]  /*01d0*/  @!P1 VIADD R3, R3, 0x1 ;  /* 0x0000000103039836 */ /* 0x000fe20000000000 */
[----:B------:R-:W-:Y:S02]  /*01e0*/  ISETP.NE.AND P1, PT, R4, RZ, PT ;  /* 0x000000ff0400720c */ /* 0x000fe40003f25270 */
[----:B------:R-:W-:Y:S02]  /*01f0*/  ISETP.GE.U32.AND P0, PT, R0, R7, PT ;  /* 0x000000070000720c */ /* 0x000fe40003f06070 */
[----:B------:R-:W-:-:S04]  /*0200*/  LOP3.LUT R0, R5, R4, RZ, 0x3c, !PT ;  /* 0x0000000405007212 */ /* 0x000fc800078e3cff */
[----:B------:R-:W-:Y:S01]  /*0210*/  ISETP.GE.AND P2, PT, R0, RZ, PT ;  /* 0x000000ff0000720c */ /* 0x000fe20003f46270 */
[----:B------:R-:W-:-:S06]  /*0220*/  VIADD R0, R16, 0x1f ;  /* 0x0000001f10007836 */ /* 0x000fcc0000000000 */
[----:B------:R-:W-:-:S04]  /*0230*/  @P0 VIADD R3, R3, 0x1 ;  /* 0x0000000103030836 */ /* 0x000fc80000000000 */
[----:B------:R-:W-:Y:S01]  /*0240*/  IMAD.MOV.U32 R2, RZ, RZ, R3 ;  /* 0x000000ffff027224 */ /* 0x000fe200078e0003 */
[----:B------:R-:W-:-:S03]  /*0250*/  SHF.R.S32.HI R3, RZ, 0x1f, R0 ;  /* 0x0000001fff037819 */ /* 0x000fc60000011400 */
[----:B------:R-:W-:Y:S01]  /*0260*/  @!P2 IMAD.MOV R2, RZ, RZ, -R2 ;  /* 0x000000ffff02a224 */ /* 0x000fe200078e0a02 */
[----:B------:R-:W-:Y:S02]  /*0270*/  @!P1 LOP3.LUT R2, RZ, R4, RZ, 0x33, !PT ;  /* 0x00000004ff029212 */ /* 0x000fe400078e33ff */
[----:B------:R-:W-:-:S03]  /*0280*/  LEA.HI R3, R3, R0, RZ, 0x5 ;  /* 0x0000000003037211 */ /* 0x000fc600078f28ff */
[----:B------:R-:W-:Y:S02]  /*0290*/  IMAD.SHL.U32 R8, R2, 0x8, RZ ;  /* 0x0000000802087824 */ /* 0x000fe400078e00ff */
[----:B------:R-:W-:-:S03]  /*02a0*/  IMAD.MOV R2, RZ, RZ, -R2 ;  /* 0x000000ffff027224 */ /* 0x000fc600078e0a02 */
[----:B------:R-:W-:Y:S01]  /*02b0*/  LEA.HI.SX32 R3, R3, -R8, 0x1b ;  /* 0x8000000803037211 */ /* 0x000fe200078fdaff */
[----:B------:R-:W-:-:S03]  /*02c0*/  IMAD R11, R4, R2, R5 ;  /* 0x00000002040b7224 */ /* 0x000fc600078e0205 */
[----:B------:R-:W-:Y:S02]  /*02d0*/  VIMNMX R10, R3, 0x8, PT ;  /* 0x00000008030a7848 */ /* 0x000fe40003fe0100 */
[----:B------:R-:W-:Y:S02]  /*02e0*/  IABS R9, R11 ;  /* 0x0000000b00097213 */ /* 0x000fe40000000000 */
[-C--:B------:R-:W-:Y:S02]  /*02f0*/  IABS R7, R10.reuse ;  /* 0x0000000a00077213 */ /* 0x080fe40000000000 */
[----:B------:R-:W-:Y:S02]  /*0300*/  IABS R4, R10 ;  /* 0x0000000a00047213 */ /* 0x000fe40000000000 */
[----:B------:R-:W0:Y:S08]  /*0310*/  I2F.RP R0, R7 ;  /* 0x0000000700007306 */ /* 0x000e300000209400 */
[----:B0-----:R-:W0:Y:S02]  /*0320*/  MUFU.RCP R0, R0 ;  /* 0x0000000000007308 */ /* 0x001e240000001000 */
[----:B0-----:R-:W-:-:S06]  /*0330*/  VIADD R3, R0, 0xffffffe ;  /* 0x0ffffffe00037836 */ /* 0x001fcc0000000000 */
[----:B------:R-:W0:Y:S02]  /*0340*/  F2I.FTZ.U32.TRUNC.NTZ R3, R3 ;  /* 0x0000000300037305 */ /* 0x000e24000021f000 */
[----:B0-----:R-:W-:-:S04]  /*0350*/  IMAD.MOV R6, RZ, RZ, -R3 ;  /* 0x000000ffff067224 */ /* 0x001fc800078e0a03 */
[----:B------:R-:W-:-:S04]  /*0360*/  IMAD.MOV.U32 R2, RZ, RZ, R6 ;  /* 0x000000ffff027224 */ /* 0x000fc800078e0006 */
[----:B------:R-:W-:Y:S02]  /*0370*/  IMAD R5, R2, R7, RZ ;  /* 0x0000000702057224 */ /* 0x000fe400078e02ff */
[----:B------:R-:W-:-:S04]  /*0380*/  IMAD.MOV.U32 R2, RZ, RZ, RZ ;  /* 0x000000ffff027224 */ /* 0x000fc800078e00ff */
[----:B------:R-:W-:-:S04]  /*0390*/  IMAD.HI.U32 R2, R3, R5, R2 ;  /* 0x0000000503027227 */ /* 0x000fc800078e0002 */
[----:B------:R-:W-:Y:S02]  /*03a0*/  IMAD.MOV R3, RZ, RZ, -R4 ;  /* 0x000000ffff037224 */ /* 0x000fe400078e0a04 */
[----:B------:R-:W-:Y:S01]  /*03b0*/  IMAD.HI.U32 R0, R2, R9, RZ ;  /* 0x0000000902007227 */ /* 0x000fe200078e00ff */
[----:B------:R-:W0:Y:S03]  /*03c0*/  LDC R4, c[0x0][0x230] ;  /* 0x00008c00ff047b82 */ /* 0x000e260000000800 */
[----:B------:R-:W-:Y:S01]  /*03d0*/  IMAD R2, R0, R3, R9 ;  /* 0x0000000300027224 */ /* 0x000fe200078e0209 */
[----:B------:R-:W-:-:S04]  /*03e0*/  LOP3.LUT R3, R11, R10, RZ, 0x3c, !PT ;  /* 0x0000000a0b037212 */ /* 0x000fc800078e3cff */
[----:B------:R-:W-:Y:S02]  /*03f0*/  ISETP.GT.U32.AND P1, PT, R7, R2, PT ;  /* 0x000000020700720c */ /* 0x000fe40003f24070 */
[----:B------:R-:W-:-:S11]  /*0400*/  ISETP.GE.AND P2, PT, R3, RZ, PT ;  /* 0x000000ff0300720c */ /* 0x000fd60003f46270 */
[----:B------:R-:W-:Y:S02]  /*0410*/  @!P1 IMAD.IADD R2, R2, 0x1, -R7 ;  /* 0x0000000102029824 */ /* 0x000fe400078e0a07 */
[----:B------:R-:W-:Y:S01]  /*0420*/  @!P1 VIADD R0, R0, 0x1 ;  /* 0x0000000100009836 */ /* 0x000fe20000000000 */
[----:B------:R-:W-:Y:S02]  /*0430*/  ISETP.NE.AND P1, PT, R10, RZ, PT ;  /* 0x000000ff0a00720c */ /* 0x000fe40003f25270 */
[----:B------:R-:W-:Y:S02]  /*0440*/  ISETP.GE.U32.AND P0, PT, R2, R7, PT ;  /* 0x000000070200720c */ /* 0x000fe40003f06070 */
[----:B------:R-:W1:Y:S11]  /*0450*/  S2R R2, SR_TID.X ;  /* 0x0000000000027919 */ /* 0x000e760000002100 */
[----:B------:R-:W-:-:S04]  /*0460*/  @P0 VIADD R0, R0, 0x1 ;  /* 0x0000000100000836 */ /* 0x000fc80000000000 */
[----:B------:R-:W-:Y:S02]  /*0470*/  IMAD.MOV.U32 R6, RZ, RZ, R0 ;  /* 0x000000ffff067224 */ /* 0x000fe400078e0000 */
[----:B0-----:R-:W-:Y:S02]  /*0480*/  VIADD R0, R4, 0x3f ;  /* 0x0000003f04007836 */ /* 0x001fe40000000000 */
[----:B------:R-:W-:Y:S01]  /*0490*/  @!P2 IMAD.MOV R6, RZ, RZ, -R6 ;  /* 0x000000ffff06a224 */ /* 0x000fe200078e0a06 */
[----:B------:R-:W-:Y:S02]  /*04a0*/  @!P1 LOP3.LUT R6, RZ, R10, RZ, 0x33, !PT ;  /* 0x0000000aff069212 */ /* 0x000fe400078e33ff */
[----:B------:R-:W-:-:S03]  /*04b0*/  ISETP.GT.AND P1, PT, R0, 0x3f, PT ;  /* 0x0000003f0000780c */ /* 0x000fc60003f24270 */
[----:B------:R-:W-:Y:S02]  /*04c0*/  IMAD.MOV R3, RZ, RZ, -R6 ;  /* 0x000000ffff037224 */ /* 0x000fe400078e0a06 */
[----:B------:R-:W-:Y:S02]  /*04d0*/  IMAD.SHL.U32 R6, R6, 0x10, RZ ;  /* 0x0000001006067824 */ /* 0x000fe400078e00ff */
[----:B------:R-:W-:Y:S01]  /*04e0*/  IMAD R3, R10, R3, R11 ;  /* 0x000000030a037224 */ /* 0x000fe200078e020b */
[----:B-1----:R-:W-:-:S03]  /*04f0*/  LOP3.LUT R4, R2, 0x1f, RZ, 0xc0, !PT ;  /* 0x0000001f02047812 */ /* 0x002fc600078ec0ff */
[----:B------:R-:W-:Y:S01]  /*0500*/  IMAD.IADD R3, R8, 0x1, R3 ;  /* 0x0000000108037824 */ /* 0x000fe200078e0203 */
[----:B------:R-:W-:Y:S01]  /*0510*/  SHF.R.U32.HI R37, RZ, 0x5, R2 ;  /* 0x00000005ff257819 */ /* 0x000fe20000011602 */
[----:B------:R-:W-:Y:S01]  /*0520*/  @!P1 IMAD.MOV.U32 R20, RZ, RZ, RZ ;  /* 0x000000ffff149224 */ /* 0x000fe200078e00ff */
[C---:B------:R-:W-:Y:S01]  /*0530*/  LOP3.LUT R7, R2.reuse, 0x40, RZ, 0xc0, !PT ;  /* 0x0000004002077812 */ /* 0x040fe200078ec0ff */
[----:B------:R-:W-:Y:S01]  /*0540*/  IMAD R3, R3, 0x20, R4 ;  /* 0x0000002003037824 */ /* 0x000fe200078e0204 */
[C---:B------:R-:W-:Y:S01]  /*0550*/  LOP3.LUT P0, RZ, R2.reuse, 0x40, RZ, 0xc0, !PT ;  /* 0x0000004002ff7812 */ /* 0x040fe2000780c0ff */
[----:B------:R-:W-:Y:S01]  /*0560*/  @!P1 IMAD.SHL.U32 R4, R2, 0x20, RZ ;  /* 0x0000002002049824 */ /* 0x000fe200078e00ff */
[----:B------:R-:W-:Y:S01]  /*0570*/  SGXT.U32 R37, R37, 0x2 ;  /* 0x000000022525781a */ /* 0x000fe20000000000 */
[----:B------:R-:W-:Y:S01]  /*0580*/  @!P1 IMAD.MOV.U32 R22, RZ, RZ, RZ ;  /* 0x000000ffff169224 */ /* 0x000fe200078e00ff */
[----:B------:R-:W-:Y:S01]  /*0590*/  @!P1 SHF.R.U32.HI R5, RZ, 0x1, R7 ;  /* 0x00000001ff059819 */ /* 0x000fe20000011607 */
[----:B------:R-:W-:Y:S08]  /*05a0*/  @!P1 BRA `(.L_x_0) ;  /* 0x0000001800a89947 */ /* 0x000ff00003800000 */
[----:B------:R-:W-:Y:S01]  /*05b0*/  IABS R19, R16 ;  /* 0x0000001000137213 */ /* 0x000fe20000000000 */
[----:B------:R-:W0:Y:S01]  /*05c0*/  LDC.64 R50, c[0x0][0x218] ;  /* 0x00008600ff327b82 */ /* 0x000e220000000a00 */
[----:B------:R-:W-:Y:S01]  /*05d0*/  IABS R11, R17 ;  /* 0x00000011000b7213 */ /* 0x000fe20000000000 */
[----:B------:R-:W-:Y:S01]  /*05e0*/  ULDC UR5, c[0x0][0x234] ;  /* 0x00008d0000057ab9 */ /* 0x000fe20000000800 */
[----:B------:R-:W1:Y:S01]  /*05f0*/  I2F.RP R12, R19 ;  /* 0x00000013000c7306 */ /* 0x000e620000209400 */
[----:B------:R-:W-:Y:S01]  /*0600*/  IABS R15, R3 ;  /* 0x00000003000f7213 */ /* 0x000fe20000000000 */
[----:B------:R-:W-:Y:S01]  /*0610*/  ULDC.64 UR8, c[0x0][0x210] ;  /* 0x0000840000087ab9 */ /* 0x000fe20000000a00 */
[----:B------:R-:W-:Y:S02]  /*0620*/  LEA.HI R21, R7, R6, RZ, 0x1a ;  /* 0x0000000607157211 */ /* 0x000fe400078fd0ff */
[----:B------:R-:W-:Y:S01]  /*0630*/  ISETP.GE.AND P6, PT, R3, RZ, PT ;  /* 0x000000ff0300720c */ /* 0x000fe20003fc6270 */
[----:B------:R-:W2:Y:S01]  /*0640*/  LDC R32, c[0x0][0x238] ;  /* 0x00008e00ff207b82 */ /* 0x000ea20000000800 */
[----:B------:R-:W-:Y:S01]  /*0650*/  IABS R26, R21 ;  /* 0x00000015001a7213 */ /* 0x000fe20000000000 */
[----:B------:R-:W3:Y:S01]  /*0660*/  I2F.RP R10, R11 ;  /* 0x0000000b000a7306 */ /* 0x000ee20000209400 */
[C---:B------:R-:W-:Y:S01]  /*0670*/  VIADD R23, R21.reuse, 0xc ;  /* 0x0000000c15177836 */ /* 0x040fe20000000000 */
[----:B------:R-:W-:Y:S01]  /*0680*/  ISETP.NE.AND P5, PT, R16, RZ, PT ;  /* 0x000000ff1000720c */ /* 0x000fe20003fa5270 */
[----:B------:R-:W-:Y:S01]  /*0690*/  VIADD R25, R21, 0xa ;  /* 0x0000000a15197836 */ /* 0x000fe20000000000 */
[----:B------:R-:W-:Y:S01]  /*06a0*/  LOP3.LUT R39, R37, 0x34, RZ, 0xfc, !PT ;  /* 0x0000003425277812 */ /* 0x000fe200078efcff */
[C---:B------:R-:W-:Y:S01]  /*06b0*/  VIADD R27, R21.reuse, 0x8 ;  /* 0x00000008151b7836 */ /* 0x040fe20000000000 */
[----:B------:R-:W4:Y:S01]  /*06c0*/  LDC R33, c[0x0][0x23c] ;  /* 0x00008f00ff217b82 */ /* 0x000f220000000800 */
[C---:B------:R-:W-:Y:S01]  /*06d0*/  VIADD R29, R21.reuse, 0x4 ;  /* 0x00000004151d7836 */ /* 0x040fe20000000000 */
[----:B-1----:R-:W1:Y:S01]  /*06e0*/  MUFU.RCP R12, R12 ;  /* 0x0000000c000c7308 */ /* 0x002e620000001000 */
[----:B------:R-:W-:Y:S01]  /*06f0*/  IABS R18, R25 ;  /* 0x0000001900127213 */ /* 0x000fe20000000000 */
[----:B------:R-:W-:Y:S01]  /*0700*/  VIADD R28, R21, 0x6 ;  /* 0x00000006151c7836 */ /* 0x000fe20000000000 */
[----:B------:R-:W-:Y:S01]  /*0710*/  LOP3.LUT R41, R37, 0x2c, RZ, 0xfc, !PT ;  /* 0x0000002c25297812 */ /* 0x000fe200078efcff */
[----:B------:R-:W-:Y:S01]  /*0720*/  VIADD R30, R21, 0x2 ;  /* 0x00000002151e7836 */ /* 0x000fe20000000000 */
[----:B------:R-:W-:-:S02]  /*0730*/  IABS R22, R29 ;  /* 0x0000001d00167213 */ /* 0x000fc40000000000 */
[----:B------:R-:W-:Y:S01]  /*0740*/  IABS R20, R28 ;  /* 0x0000001c00147213 */ /* 0x000fe20000000000 */
[----:B---3--:R-:W3:Y:S01]  /*0750*/  MUFU.RCP R10, R10 ;  /* 0x0000000a000a7308 */ /* 0x008ee20000001000 */
[----:B------:R-:W-:Y:S02]  /*0760*/  IABS R24, R30 ;  /* 0x0000001e00187213 */ /* 0x000fe40000000000 */
[C---:B------:R-:W-:Y:S02]  /*0770*/  LOP3.LUT R43, R37.reuse, 0x24, RZ, 0xfc, !PT ;  /* 0x00000024252b7812 */ /* 0x040fe400078efcff */
[----:B------:R-:W-:Y:S01]  /*0780*/  LOP3.LUT R45, R37, 0x18, RZ, 0xfc, !PT ;  /* 0x00000018252d7812 */ /* 0x000fe200078efcff */
[-C--:B--2---:R-:W-:Y:S01]  /*0790*/  IMAD R39, R39, R32.reuse, RZ ;  /* 0x0000002027277224 */ /* 0x084fe200078e02ff */
[----:B------:R-:W-:Y:S01]  /*07a0*/  LOP3.LUT R47, R37, 0x10, RZ, 0xfc, !PT ;  /* 0x00000010252f7812 */ /* 0x000fe200078efcff */
[-C--:B------:R-:W-:Y:S01]  /*07b0*/  IMAD R41, R41, R32.reuse, RZ ;  /* 0x0000002029297224 */ /* 0x080fe200078e02ff */
[----:B------:R-:W-:Y:S01]  /*07c0*/  LOP3.LUT R49, R37, 0x8, RZ, 0xfc, !PT ;  /* 0x0000000825317812 */ /* 0x000fe200078efcff */
[----:B-1----:R-:W-:Y:S01]  /*07d0*/  VIADD R8, R12, 0xffffffe ;  /* 0x0ffffffe0c087836 */ /* 0x002fe20000000000 */
[----:B------:R-:W-:Y:S01]  /*07e0*/  LEA.HI R35, R2, 0x3c, RZ, 0x1b ;  /* 0x0000003c02237811 */ /* 0x000fe200078fd8ff */
[----:B------:R-:W-:-:S02]  /*07f0*/  IMAD R43, R43, R32, RZ ;  /* 0x000000202b2b7224 */ /* 0x000fc400078e02ff */
[----:B------:R1:W2:Y:S01]  /*0800*/  F2I.FTZ.U32.TRUNC.NTZ R9, R8 ;  /* 0x0000000800097305 */ /* 0x0002a2000021f000 */
[-C--:B------:R-:W-:Y:S02]  /*0810*/  IMAD R45, R45, R32.reuse, RZ ;  /* 0x000000202d2d7224 */ /* 0x080fe400078e02ff */
[----:B---3--:R-:W-:Y:S02]  /*0820*/  VIADD R4, R10, 0xffffffe ;  /* 0x0ffffffe0a047836 */ /* 0x008fe40000000000 */
[-C--:B------:R-:W-:Y:S02]  /*0830*/  IMAD R47, R47, R32.reuse, RZ ;  /* 0x000000202f2f7224 */ /* 0x080fe400078e02ff */
[-C--:B------:R-:W-:Y:S01]  /*0840*/  IMAD R49, R49, R32.reuse, RZ ;  /* 0x0000002031317224 */ /* 0x080fe200078e02ff */
[----:B------:R3:W5:Y:S01]  /*0850*/  F2I.FTZ.U32.TRUNC.NTZ R5, R4 ;  /* 0x0000000400057305 */ /* 0x000762000021f000 */
[----:B-1----:R-:W-:Y:S02]  /*0860*/  IMAD.MOV.U32 R8, RZ, RZ, RZ ;  /* 0x000000ffff087224 */ /* 0x002fe400078e00ff */
[----:B------:R-:W-:-:S02]  /*0870*/  IMAD R35, R35, R32, RZ ;  /* 0x0000002023237224 */ /* 0x000fc400078e02ff */
[----:B--2---:R-:W-:Y:S02]  /*0880*/  IMAD.MOV R14, RZ, RZ, -R9 ;  /* 0x000000ffff0e7224 */ /* 0x004fe400078e0a09 */
[----:B---3--:R-:W-:Y:S02]  /*0890*/  IMAD.MOV.U32 R4, RZ, RZ, RZ ;  /* 0x000000ffff047224 */ /* 0x008fe400078e00ff */
[----:B------:R-:W-:Y:S02]  /*08a0*/  IMAD R13, R14, R19, RZ ;  /* 0x000000130e0d7224 */ /* 0x000fe400078e02ff */
[----:B------:R-:W-:Y:S02]  /*08b0*/  IMAD.MOV.U32 R14, RZ, RZ, R15 ;  /* 0x000000ffff0e7224 */ /* 0x000fe400078e000f */
[----:B------:R-:W-:-:S04]  /*08c0*/  IMAD.HI.U32 R9, R9, R13, R8 ;  /* 0x0000000d09097227 */ /* 0x000fc800078e0008 */
[----:B-----5:R-:W-:Y:S02]  /*08d0*/  IMAD.MOV R8, RZ, RZ, -R5 ;  /* 0x000000ffff087224 */ /* 0x020fe400078e0a05 */
[----:B------:R-:W-:-:S04]  /*08e0*/  IMAD.HI.U32 R9, R9, R14, RZ ;  /* 0x0000000e09097227 */ /* 0x000fc800078e00ff */
[----:B------:R-:W-:Y:S02]  /*08f0*/  VIADD R15, R21, 0xe ;  /* 0x0000000e150f7836 */ /* 0x000fe40000000000 */
[----:B------:R-:W-:Y:S02]  /*0900*/  IMAD R13, R8, R11, RZ ;  /* 0x0000000b080d7224 */ /* 0x000fe400078e02ff */
[----:B------:R-:W-:Y:S01]  /*0910*/  IMAD.MOV R9, RZ, RZ, -R9 ;  /* 0x000000ffff097224 */ /* 0x000fe200078e0a09 */
[----:B------:R-:W-:Y:S01]  /*0920*/  IABS R8, R15 ;  /* 0x0000000f00087213 */ /* 0x000fe20000000000 */
[----:B------:R-:W-:Y:S01]  /*0930*/  IMAD.HI.U32 R4, R5, R13, R4 ;  /* 0x0000000d05047227 */ /* 0x000fe200078e0004 */
[----:B------:R-:W-:Y:S02]  /*0940*/  IABS R13, R23 ;  /* 0x00000017000d7213 */ /* 0x000fe40000000000 */
[----:B------:R-:W-:Y:S01]  /*0950*/  ISETP.GE.AND P3, PT, R15, RZ, PT ;  /* 0x000000ff0f00720c */ /* 0x000fe20003f66270 */
[----:B------:R-:W-:Y:S01]  /*0960*/  IMAD R12, R19, R9, R14 ;  /* 0x00000009130c7224 */ /* 0x000fe200078e020e */
[----:B------:R-:W-:Y:S01]  /*0970*/  IABS R15, R27 ;  /* 0x0000001b000f7213 */ /* 0x000fe20000000000 */
[----:B------:R-:W-:-:S02]  /*0980*/  IMAD.MOV.U32 R9, RZ, RZ, R8 ;  /* 0x000000ffff097224 */ /* 0x000fc400078e0008 */
[----:B------:R-:W-:Y:S01]  /*0990*/  IMAD.HI.U32 R8, R4, R13, RZ ;  /* 0x0000000d04087227 */ /* 0x000fe200078e00ff */
[----:B------:R-:W-:-:S03]  /*09a0*/  ISETP.GT.U32.AND P1, PT, R19, R12, PT ;  /* 0x0000000c1300720c */ /* 0x000fc60003f24070 */
[----:B------:R-:W-:-:S04]  /*09b0*/  IMAD.HI.U32 R5, R4, R9, RZ ;  /* 0x0000000904057227 */ /* 0x000fc800078e00ff */
[----:B------:R-:W-:Y:S02]  /*09c0*/  IMAD.MOV R10, RZ, RZ, -R5 ;  /* 0x000000ffff0a7224 */ /* 0x000fe400078e0a05 */
[----:B------:R-:W-:Y:S02]  /*09d0*/  IMAD.MOV R14, RZ, RZ, -R8 ;  /* 0x000000ffff0e7224 */ /* 0x000fe400078e0a08 */
[C---:B------:R-:W-:Y:S02]  /*09e0*/  IMAD R8, R11.reuse, R10, R9 ;  /* 0x0000000a0b087224 */ /* 0x040fe400078e0209 */
[----:B------:R-:W-:Y:S02]  /*09f0*/  @!P1 IMAD.IADD R12, R12, 0x1, -R19 ;  /* 0x000000010c0c9824 */ /* 0x000fe400078e0a13 */
[----:B------:R-:W-:Y:S01]  /*0a00*/  IMAD.HI.U32 R5, R4, R18, RZ ;  /* 0x0000001204057227 */ /* 0x000fe200078e00ff */
[----:B------:R-:W-:Y:S02]  /*0a10*/  ISETP.GT.U32.AND P1, PT, R11, R8, PT ;  /* 0x000000080b00720c */ /* 0x000fe40003f24070 */
[----:B------:R-:W-:Y:S01]  /*0a20*/  ISETP.GT.U32.AND P4, PT, R19, R12, PT ;  /* 0x0000000c1300720c */ /* 0x000fe20003f84070 */
[----:B------:R-:W-:-:S02]  /*0a30*/  IMAD.MOV R5, RZ, RZ, -R5 ;  /* 0x000000ffff057224 */ /* 0x000fc400078e0a05 */
[----:B------:R-:W-:-:S04]  /*0a40*/  IMAD.HI.U32 R9, R4, R15, RZ ;  /* 0x0000000f04097227 */ /* 0x000fc800078e00ff */
[C---:B------:R-:W-:Y:S02]  /*0a50*/  IMAD R18, R11.reuse, R5, R18 ;  /* 0x000000050b127224 */ /* 0x040fe400078e0212 */
[C---:B------:R-:W-:Y:S02]  /*0a60*/  IMAD R10, R11.reuse, R14, R13 ;  /* 0x0000000e0b0a7224 */ /* 0x040fe400078e020d */
[----:B------:R-:W-:Y:S01]  /*0a70*/  @!P1 IMAD.IADD R8, R8, 0x1, -R11 ;  /* 0x0000000108089824 */ /* 0x000fe200078e0a0b */
[C---:B------:R-:W-:Y:S01]  /*0a80*/  ISETP.GT.U32.AND P1, PT, R11.reuse, R18, PT ;  /* 0x000000120b00720c */ /* 0x040fe20003f24070 */
[----:B------:R-:W-:Y:S01]  /*0a90*/  IMAD.MOV R14, RZ, RZ, -R9 ;  /* 0x000000ffff0e7224 */ /* 0x000fe200078e0a09 */
[----:B------:R-:W-:Y:S01]  /*0aa0*/  ISETP.GT.U32.AND P2, PT, R11, R10, PT ;  /* 0x0000000a0b00720c */ /* 0x000fe20003f44070 */
[----:B------:R-:W-:-:S04]  /*0ab0*/  IMAD.HI.U32 R9, R4, R22, RZ ;  /* 0x0000001604097227 */ /* 0x000fc800078e00ff */
[C---:B------:R-:W-:Y:S02]  /*0ac0*/  IMAD R14, R11.reuse, R14, R15 ;  /* 0x0000000e0b0e7224 */ /* 0x040fe400078e020f */
[----:B------:R-:W-:Y:S02]  /*0ad0*/  @!P4 IMAD.IADD R12, R12, 0x1, -R19 ;  /* 0x000000010c0cc824 */ /* 0x000fe400078e0a13 */
[----:B------:R-:W-:Y:S02]  /*0ae0*/  IMAD.MOV R9, RZ, RZ, -R9 ;  /* 0x000000ffff097224 */ /* 0x000fe400078e0a09 */
[----:B------:R-:W-:Y:S01]  /*0af0*/  @!P6 IMAD.MOV R12, RZ, RZ, -R12 ;  /* 0x000000ffff0ce224 */ /* 0x000fe200078e0a0c */
[C---:B------:R-:W-:Y:S01]  /*0b00*/  ISETP.GT.U32.AND P6, PT, R11.reuse, R14, PT ;  /* 0x0000000e0b00720c */ /* 0x040fe20003fc4070 */
[----:B------:R-:W-:Y:S01]  /*0b10*/  IMAD R22, R11, R9, R22 ;  /* 0x000000090b167224 */ /* 0x000fe200078e0216 */
[----:B------:R-:W-:Y:S01]  /*0b20*/  @!P5 LOP3.LUT R12, RZ, R16, RZ, 0x33, !PT ;  /* 0x00000010ff0cd212 */ /* 0x000fe200078e33ff */
[----:B------:R-:W-:-:S02]  /*0b30*/  @!P1 IMAD.IADD R18, R18, 0x1, -R11 ;  /* 0x0000000112129824 */ /* 0x000fc400078e0a0b */
[----:B------:R-:W-:Y:S01]  /*0b40*/  @!P2 IMAD.IADD R10, R10, 0x1, -R11 ;  /* 0x000000010a0aa824 */ /* 0x000fe200078e0a0b */
[C---:B------:R-:W-:Y:S01]  /*0b50*/  ISETP.GT.U32.AND P1, PT, R11.reuse, R22, PT ;  /* 0x000000160b00720c */ /* 0x040fe20003f24070 */
[----:B------:R-:W-:Y:S01]  /*0b60*/  IMAD.HI.U32 R5, R4, R20, RZ ;  /* 0x0000001404057227 */ /* 0x000fe200078e00ff */
[C---:B------:R-:W-:Y:S02]  /*0b70*/  ISETP.GT.U32.AND P2, PT, R11.reuse, R8, PT ;  /* 0x000000080b00720c */ /* 0x040fe40003f44070 */
[----:B------:R-:W-:Y:S01]  /*0b80*/  ISETP.GT.U32.AND P4, PT, R11, R10, PT ;  /* 0x0000000a0b00720c */ /* 0x000fe20003f84070 */
[----:B------:R-:W-:Y:S02]  /*0b90*/  IMAD.MOV R5, RZ, RZ, -R5 ;  /* 0x000000ffff057224 */ /* 0x000fe400078e0a05 */
[----:B------:R-:W-:Y:S01]  /*0ba0*/  @!P6 IMAD.IADD R14, R14, 0x1, -R11 ;  /* 0x000000010e0ee824 */ /* 0x000fe200078e0a0b */
[----:B------:R-:W-:Y:S01]  /*0bb0*/  ISETP.GE.AND P6, PT, R23, RZ, PT ;  /* 0x000000ff1700720c */ /* 0x000fe20003fc6270 */
[----:B------:R-:W-:-:S02]  /*0bc0*/  IMAD R20, R11, R5, R20 ;  /* 0x000000050b147224 */ /* 0x000fc400078e0214 */
[----:B------:R-:W-:-:S03]  /*0bd0*/  IMAD.HI.U32 R5, R4, R24, RZ ;  /* 0x0000001804057227 */ /* 0x000fc600078e00ff */
[C---:B------:R-:W-:Y:S01]  /*0be0*/  ISETP.GT.U32.AND P5, PT, R11.reuse, R20, PT ;  /* 0x000000140b00720c */ /* 0x040fe20003fa4070 */
[----:B------:R-:W-:Y:S01]  /*0bf0*/  @!P1 IMAD.IADD R22, R22, 0x1, -R11 ;  /* 0x0000000116169824 */ /* 0x000fe200078e0a0b */
[----:B------:R-:W-:Y:S01]  /*0c00*/  ISETP.GT.U32.AND P1, PT, R11, R14, PT ;  /* 0x0000000e0b00720c */ /* 0x000fe20003f24070 */
[----:B------:R-:W-:-:S04]  /*0c10*/  IMAD.HI.U32 R4, R4, R26, RZ ;  /* 0x0000001a04047227 */ /* 0x000fc800078e00ff */
[----:B------:R-:W-:Y:S01]  /*0c20*/  @!P4 IMAD.IADD R10, R10, 0x1, -R11 ;  /* 0x000000010a0ac824 */ /* 0x000fe200078e0a0b */
[C---:B------:R-:W-:Y:S01]  /*0c30*/  ISETP.GT.U32.AND P4, PT, R11.reuse, R18, PT ;  /* 0x000000120b00720c */ /* 0x040fe20003f84070 */
[----:B------:R-:W-:Y:S02]  /*0c40*/  IMAD.MOV R5, RZ, RZ, -R5 ;  /* 0x000000ffff057224 */ /* 0x000fe400078e0a05 */
[----:B------:R-:W-:Y:S02]  /*0c50*/  IMAD.MOV R4, RZ, RZ, -R4 ;  /* 0x000000ffff047224 */ /* 0x000fe400078e0a04 */
[C---:B------:R-:W-:Y:S01]  /*0c60*/  IMAD R24, R11.reuse, R5, R24 ;  /* 0x000000050b187224 */ /* 0x040fe200078e0218 */
[----:B------:R-:W-:Y:S01]  /*0c70*/  SHF.R.S32.HI R5, RZ, 0x1f, R0 ;  /* 0x0000001fff057819 */ /* 0x000fe20000011400 */
[----:B------:R-:W-:Y:S02]  /*0c80*/  IMAD.MOV.U32 R15, RZ, RZ, R10 ;  /* 0x000000ffff0f7224 */ /* 0x000fe400078e000a */
[----:B------:R-:W-:Y:S01]  /*0c90*/  IMAD R26, R11, R4, R26 ;  /* 0x000000040b1a7224 */ /* 0x000fe200078e021a */
[----:B------:R-:W-:Y:S01]  /*0ca0*/  LEA.HI R0, R5, R0, RZ, 0x6 ;  /* 0x0000000005007211 */ /* 0x000fe200078f30ff */
[----:B------:R-:W-:Y:S01]  /*0cb0*/  @!P6 IMAD.MOV R15, RZ, RZ, -R15 ;  /* 0x000000ffff0fe224 */ /* 0x000fe200078e0a0f */
[C---:B------:R-:W-:Y:S01]  /*0cc0*/  ISETP.GT.U32.AND P6, PT, R11.reuse, R24, PT ;  /* 0x000000180b00720c */ /* 0x040fe20003fc4070 */
[--C-:B------:R-:W-:Y:S01]  /*0cd0*/  @!P1 IMAD.IADD R14, R14, 0x1, -R11.reuse ;  /* 0x000000010e0e9824 */ /* 0x100fe200078e0a0b */
[----:B------:R-:W-:Y:S01]  /*0ce0*/  ISETP.GT.U32.AND P1, PT, R11, R26, PT ;  /* 0x0000001a0b00720c */ /* 0x000fe20003f24070 */
[----:B------:R-:W-:Y:S01]  /*0cf0*/  @!P2 IMAD.IADD R8, R8, 0x1, -R11 ;  /* 0x000000010808a824 */ /* 0x000fe200078e0a0b */
[----:B------:R-:W-:Y:S01]  /*0d00*/  SHF.R.U32.HI R5, RZ, 0x1, R7 ;  /* 0x00000001ff057819 */ /* 0x000fe20000011607 */
[--C-:B------:R-:W-:Y:S01]  /*0d10*/  @!P5 IMAD.IADD R20, R20, 0x1, -R11.reuse ;  /* 0x000000011414d824 */ /* 0x100fe200078e0a0b */
[----:B------:R-:W-:Y:S01]  /*0d20*/  ISETP.GE.AND P5, PT, R25, RZ, PT ;  /* 0x000000ff1900720c */ /* 0x000fe20003fa6270 */
[----:B------:R-:W-:Y:S01]  /*0d30*/  IMAD.MOV.U32 R13, RZ, RZ, R8 ;  /* 0x000000ffff0d7224 */ /* 0x000fe200078e0008 */
[----:B------:R-:W-:Y:S01]  /*0d40*/  LOP3.LUT R7, R2, 0x7, RZ, 0xc0, !PT ;  /* 0x0000000702077812 */ /* 0x000fe200078ec0ff */
[----:B------:R-:W-:Y:S01]  /*0d50*/  @!P4 IMAD.IADD R18, R18, 0x1, -R11 ;  /* 0x000000011212c824 */ /* 0x000fe200078e0a0b */
[C---:B------:R-:W-:Y:S01]  /*0d60*/  ISETP.GT.U32.AND P4, PT, R11.reuse, R22, PT ;  /* 0x000000160b00720c */ /* 0x040fe20003f84070 */
[----:B------:R-:W-:Y:S01]  /*0d70*/  @!P3 IMAD.MOV R13, RZ, RZ, -R13 ;  /* 0x000000ffff0db224 */ /* 0x000fe200078e0a0d */
[----:B------:R-:W-:Y:S01]  /*0d80*/  ISETP.GT.U32.AND P3, PT, R11, R20, PT ;  /* 0x000000140b00720c */ /* 0x000fe20003f64070 */
[--C-:B------:R-:W-:Y:S01]  /*0d90*/  @!P6 IMAD.IADD R24, R24, 0x1, -R11.reuse ;  /* 0x000000011818e824 */ /* 0x100fe200078e0a0b */
[----:B------:R-:W-:Y:S01]  /*0da0*/  ISETP.GE.AND P2, PT, R21, RZ, PT ;  /* 0x000000ff1500720c */ /* 0x000fe20003f46270 */
[--C-:B------:R-:W-:Y:S01]  /*0db0*/  @!P1 IMAD.IADD R26, R26, 0x1, -R11.reuse ;  /* 0x000000011a1a9824 */ /* 0x100fe200078e0a0b */
[----:B------:R-:W-:Y:S01]  /*0dc0*/  LOP3.LUT R25, R37, 0x28, RZ, 0xfc, !PT ;  /* 0x0000002825197812 */ /* 0x000fe200078efcff */
[C---:B------:R-:W-:Y:S01]  /*0dd0*/  IMAD.SHL.U32 R8, R2.reuse, 0x8, RZ ;  /* 0x0000000802087824 */ /* 0x040fe200078e00ff */
[C---:B------:R-:W-:Y:S01]  /*0de0*/  ISETP.GT.U32.AND P6, PT, R11.reuse, R24, PT ;  /* 0x000000180b00720c */ /* 0x040fe20003fc4070 */
[C---:B------:R-:W-:Y:S01]  /*0df0*/  IMAD.SHL.U32 R4, R2.reuse, 0x20, RZ ;  /* 0x0000002002047824 */ /* 0x040fe200078e00ff */
[----:B------:R-:W-:Y:S01]  /*0e00*/  ISETP.GT.U32.AND P1, PT, R11, R26, PT ;  /* 0x0000001a0b00720c */ /* 0x000fe20003f24070 */
[----:B------:R-:W-:Y:S01]  /*0e10*/  IMAD.SHL.U32 R10, R2, 0x2, RZ ;  /* 0x00000002020a7824 */ /* 0x000fe200078e00ff */
[----:B------:R-:W-:Y:S01]  /*0e20*/  LOP3.LUT R8, R8, 0x30, RZ, 0xc0, !PT ;  /* 0x0000003008087812 */ /* 0x000fe200078ec0ff */
[--C-:B------:R-:W-:Y:S01]  /*0e30*/  @!P4 IMAD.IADD R22, R22, 0x1, -R11.reuse ;  /* 0x000000011616c824 */ /* 0x100fe200078e0a0b */
[----:B------:R-:W-:Y:S01]  /*0e40*/  LOP3.LUT R16, R4, 0x400, RZ, 0xc0, !PT ;  /* 0x0000040004107812 */ /* 0x000fe200078ec0ff */
[--C-:B------:R-:W-:Y:S01]  /*0e50*/  @!P3 IMAD.IADD R20, R20, 0x1, -R11.reuse ;  /* 0x000000011414b824 */ /* 0x100fe200078e0a0b */
[----:B------:R-:W-:Y:S01]  /*0e60*/  LOP3.LUT R9, R5, 0x10, R10, 0xf8, !PT ;  /* 0x0000001005097812 */ /* 0x000fe200078ef80a */
[C---:B------:R-:W-:Y:S01]  /*0e70*/  IMAD.SHL.U32 R19, R7.reuse, 0x10, RZ ;  /* 0x0000001007137824 */ /* 0x040fe200078e00ff */
[----:B------:R-:W-:Y:S01]  /*0e80*/  ISETP.GE.AND P3, PT, R28, RZ, PT ;  /* 0x000000ff1c00720c */ /* 0x000fe20003f66270 */
[----:B------:R-:W-:Y:S01]  /*0e90*/  IMAD R8, R7, 0x40, R8 ;  /* 0x0000004007087824 */ /* 0x000fe200078e0208 */
[----:B------:R-:W-:Y:S01]  /*0ea0*/  ISETP.GE.AND P4, PT, R29, RZ, PT ;  /* 0x000000ff1d00720c */ /* 0x000fe20003f86270 */
[--C-:B------:R-:W-:Y:S01]  /*0eb0*/  @!P6 IMAD.IADD R24, R24, 0x1, -R11.reuse ;  /* 0x000000011818e824 */ /* 0x100fe200078e0a0b */
[----:B------:R-:W-:Y:S01]  /*0ec0*/  LOP3.LUT R28, R19, 0x30, R10, 0x78, !PT ;  /* 0x00000030131c7812 */ /* 0x000fe200078e780a */
[----:B------:R-:W-:Y:S01]  /*0ed0*/  @!P1 IMAD.IADD R26, R26, 0x1, -R11 ;  /* 0x000000011a1a9824 */ /* 0x000fe200078e0a0b */
[----:B------:R-:W-:Y:S01]  /*0ee0*/  ISETP.GE.AND P6, PT, R30, RZ, PT ;  /* 0x000000ff1e00720c */ /* 0x000fe20003fc6270 */
[----:B------:R-:W1:Y:S01]  /*0ef0*/  LDC R11, c[0x0][0x240] ;  /* 0x00009000ff0b7b82 */ /* 0x000e620000000800 */
[----:B------:R-:W-:Y:S01]  /*0f00*/  @!P5 IMAD.MOV R18, RZ, RZ, -R18 ;  /* 0x000000ffff12d224 */ /* 0x000fe200078e0a12 */
[----:B------:R-:W-:Y:S01]  /*0f10*/  ISETP.GE.AND P5, PT, R27, RZ, PT ;  /* 0x000000ff1b00720c */ /* 0x000fe20003fa6270 */
[----:B------:R-:W-:Y:S01]  /*0f20*/  IMAD R19, R7, 0x80, R16 ;  /* 0x0000008007137824 */ /* 0x000fe200078e0210 */
[----:B------:R-:W-:Y:S01]  /*0f30*/  LOP3.LUT R16, R8, R9, RZ, 0x3c, !PT ;  /* 0x0000000908107212 */ /* 0x000fe200078e3cff */
[----:B------:R-:W-:Y:S01]  /*0f40*/  @!P2 IMAD.MOV R26, RZ, RZ, -R26 ;  /* 0x000000ffff1aa224 */ /* 0x000fe200078e0a1a */
[----:B------:R-:W-:Y:S01]  /*0f50*/  LOP3.LUT R9, R4, 0x200, RZ, 0xc0, !PT ;  /* 0x0000020004097812 */ /* 0x000fe200078ec0ff */
[----:B------:R-:W-:Y:S01]  /*0f60*/  @!P3 IMAD.MOV R20, RZ, RZ, -R20 ;  /* 0x000000ffff14b224 */ /* 0x000fe200078e0a14 */
[----:B------:R-:W-:Y:S01]  /*0f70*/  ISETP.NE.AND P1, PT, R17, RZ, PT ;  /* 0x000000ff1100720c */ /* 0x000fe20003f25270 */
[----:B------:R-:W-:Y:S01]  /*0f80*/  @!P4 IMAD.MOV R22, RZ, RZ, -R22 ;  /* 0x000000ffff16c224 */ /* 0x000fe200078e0a16 */
[----:B------:R-:W-:Y:S01]  /*0f90*/  IADD3 R9, R16, UR4, R9 ;  /* 0x0000000410097c10 */ /* 0x000fe2000fffe009 */
[----:B------:R-:W-:Y:S01]  /*0fa0*/  IMAD R12, R12, UR5, RZ ;  /* 0x000000050c0c7c24 */ /* 0x000fe2000f8e02ff */
[----:B------:R-:W-:Y:S01]  /*0fb0*/  LOP3.LUT R16, RZ, R17, RZ, 0x33, !PT ;  /* 0x00000011ff107212 */ /* 0x000fe200078e33ff */
[----:B------:R-:W-:Y:S01]  /*0fc0*/  @!P6 IMAD.MOV R24, RZ, RZ, -R24 ;  /* 0x000000ffff18e224 */ /* 0x000fe200078e0a18 */
[----:B------:R-:W-:Y:S01]  /*0fd0*/  LOP3.LUT R10, R2, 0x3f, RZ, 0xc0, !PT ;  /* 0x0000003f020a7812 */ /* 0x000fe200078ec0ff */
[----:B------:R-:W-:Y:S01]  /*0fe0*/  @!P5 IMAD.MOV R14, RZ, RZ, -R14 ;  /* 0x000000ffff0ed224 */ /* 0x000fe200078e0a0e */
[C---:B------:R-:W-:Y:S01]  /*0ff0*/  SEL R13, R16.reuse, R13, !P1 ;  /* 0x0000000d100d7207 */ /* 0x040fe20004800000 */
[----:B------:R-:W-:Y:S01]  /*1000*/  IMAD R42, R25, R32, RZ ;  /* 0x00000020192a7224 */ /* 0x000fe200078e02ff */
[----:B------:R-:W-:Y:S01]  /*1010*/  SEL R15, R16, R15, !P1 ;  /* 0x0000000f100f7207 */ /* 0x000fe20004800000 */
[----:B------:R-:W-:Y:S01]  /*1020*/  IMAD.SHL.U32 R7, R10, 0x2, RZ ;  /* 0x000000020a077824 */ /* 0x000fe200078e00ff */
[----:B------:R-:W-:Y:S01]  /*1030*/  SEL R18, R16, R18, !P1 ;  /* 0x0000001210127207 */ /* 0x000fe20004800000 */
[----:B----4-:R-:W-:Y:S01]  /*1040*/  IMAD R10, R10, R33, RZ ;  /* 0x000000210a0a7224 */ /* 0x010fe200078e02ff */
[C---:B------:R-:W-:Y:S01]  /*1050*/  SEL R14, R16.reuse, R14, !P1 ;  /* 0x0000000e100e7207 */ /* 0x040fe20004800000 */
[----:B------:R-:W-:Y:S01]  /*1060*/  IMAD.SHL.U32 R33, R33, 0x40, RZ ;  /* 0x0000004021217824 */ /* 0x000fe200078e00ff */
[C---:B------:R-:W-:Y:S01]  /*1070*/  SEL R20, R16.reuse, R20, !P1 ;  /* 0x0000001410147207 */ /* 0x040fe20004800000 */
[-C--:B-1----:R-:W-:Y:S01]  /*1080*/  IMAD R13, R13, R11.reuse, RZ ;  /* 0x0000000b0d0d7224 */ /* 0x082fe200078e02ff */
[C---:B------:R-:W-:Y:S01]  /*1090*/  SEL R22, R16.reuse, R22, !P1 ;  /* 0x0000001610167207 */ /* 0x040fe20004800000 */
[-C--:B------:R-:W-:Y:S01]  /*10a0*/  IMAD R15, R15, R11.reuse, RZ ;  /* 0x0000000b0f0f7224 */ /* 0x080fe200078e02ff */
[----:B------:R-:W-:Y:S01]  /*10b0*/  SEL R24, R16, R24, !P1 ;  /* 0x0000001810187207 */ /* 0x000fe20004800000 */
[-C--:B------:R-:W-:Y:S01]  /*10c0*/  IMAD R18, R18, R11.reuse, RZ ;  /* 0x0000000b12127224 */ /* 0x080fe200078e02ff */
[----:B------:R-:W-:Y:S01]  /*10d0*/  SEL R16, R16, R26, !P1 ;  /* 0x0000001a10107207 */ /* 0x000fe20004800000 */
[-C--:B------:R-:W-:Y:S01]  /*10e0*/  IMAD R14, R14, R11.reuse, RZ ;  /* 0x0000000b0e0e7224 */ /* 0x080fe200078e02ff */
[----:B------:R-:W-:Y:S01]  /*10f0*/  SEL R8, RZ, 0x90, !P0 ;  /* 0x00000090ff087807 */ /* 0x000fe20004000000 */
[-C--:B------:R-:W-:Y:S01]  /*1100*/  IMAD R20, R20, R11.reuse, RZ ;  /* 0x0000000b14147224 */ /* 0x080fe200078e02ff */
[-C--:B0-----:R-:W-:Y:S01]  /*1110*/  LEA R65, P3, R13, R50.reuse, 0x1 ;  /* 0x000000320d417211 */ /* 0x081fe200078608ff */
[-C--:B------:R-:W-:Y:S01]  /*1120*/  IMAD R22, R22, R11.reuse, RZ ;  /* 0x0000000b16167224 */ /* 0x080fe200078e02ff */
[-C--:B------:R-:W-:Y:S01]  /*1130*/  LEA R63, P6, R15, R50.reuse, 0x1 ;  /* 0x000000320f3f7211 */ /* 0x080fe200078c08ff */
[-C--:B------:R-:W-:Y:S01]  /*1140*/  IMAD R24, R24, R11.reuse, RZ ;  /* 0x0000000b18187224 */ /* 0x080fe200078e02ff */
[----:B------:R-:W-:Y:S01]  /*1150*/  LEA R61, P5, R18, R50, 0x1 ;  /* 0x00000032123d7211 */ /* 0x000fe200078a08ff */
[----:B------:R-:W-:Y:S01]  /*1160*/  IMAD R16, R16, R11, RZ ;  /* 0x0000000b10107224 */ /* 0x000fe200078e02ff */
[----:B------:R-:W-:Y:S01]  /*1170*/  LOP3.LUT R7, R8, R7, RZ, 0x3c, !PT ;  /* 0x0000000708077212 */ /* 0x000fe200078e3cff */
[----:B------:R-:W-:Y:S01]  /*1180*/  IMAD.IADD R8, R19, 0x1, R28 ;  /* 0x0000000113087824 */ /* 0x000fe200078e021c */
[-C--:B------:R-:W-:Y:S01]  /*1190*/  LEA.HI.X.SX32 R64, R13, R51.reuse, 0x1, P3 ;  /* 0x000000330d407211 */ /* 0x080fe200018f0eff */
[----:B------:R-:W-:Y:S01]  /*11a0*/  ULDC UR5, c[0x0][0x230] ;  /* 0x00008c0000057ab9 */ /* 0x000fe20000000800 */
[----:B------:R-:W-:-:S02]  /*11b0*/  LEA.HI.X.SX32 R62, R15, R51, 0x1, P6 ;  /* 0x000000330f3e7211 */ /* 0x000fc400030f0eff */
[C---:B------:R-:W-:Y:S02]  /*11c0*/  LOP3.LUT R11, R37.reuse, 0x4, RZ, 0xfc, !PT ;  /* 0x00000004250b7812 */ /* 0x040fe400078efcff */
[C---:B------:R-:W-:Y:S02]  /*11d0*/  LOP3.LUT R29, R37.reuse, 0x38, RZ, 0xfc, !PT ;  /* 0x00000038251d7812 */ /* 0x040fe400078efcff */
[----:B------:R-:W-:Y:S01]  /*11e0*/  LOP3.LUT R27, R37, 0x30, RZ, 0xfc, !PT ;  /* 0x00000030251b7812 */ /* 0x000fe200078efcff */
[-C--:B------:R-:W-:Y:S01]  /*11f0*/  IMAD R36, R11, R32.reuse, RZ ;  /* 0x000000200b247224 */ /* 0x080fe200078e02ff */
[----:B------:R-:W-:Y:S01]  /*1200*/  LOP3.LUT R19, R37, 0x20, RZ, 0xfc, !PT ;  /* 0x0000002025137812 */ /* 0x000fe200078efcff */
[-C--:B------:R-:W-:Y:S01]  /*1210*/  IMAD R38, R29, R32.reuse, RZ ;  /* 0x000000201d267224 */ /* 0x080fe200078e02ff */
[----:B------:R-:W-:Y:S01]  /*1220*/  LOP3.LUT R15, R37, 0x14, RZ, 0xfc, !PT ;  /* 0x00000014250f7812 */ /* 0x000fe200078efcff */
[-C--:B------:R-:W-:Y:S01]  /*1230*/  IMAD R40, R27, R32.reuse, RZ ;  /* 0x000000201b287224 */ /* 0x080fe200078e02ff */
[----:B------:R-:W-:Y:S01]  /*1240*/  LOP3.LUT R13, R37, 0xc, RZ, 0xfc, !PT ;  /* 0x0000000c250d7812 */ /* 0x000fe200078efcff */
[-C--:B------:R-:W-:Y:S01]  /*1250*/  IMAD R44, R19, R32.reuse, RZ ;  /* 0x00000020132c7224 */ /* 0x080fe200078e02ff */
[----:B------:R-:W-:Y:S01]  /*1260*/  LEA.HI R17, R2, 0x1c, RZ, 0x1b ;  /* 0x0000001c02117811 */ /* 0x000fe200078fd8ff */
[----:B------:R-:W-:Y:S01]  /*1270*/  IMAD R46, R15, R32, RZ ;  /* 0x000000200f2e7224 */ /* 0x000fe200078e02ff */
[----:B------:R-:W-:Y:S01]  /*1280*/  LEA R59, P2, R14, R50, 0x1 ;  /* 0x000000320e3b7211 */ /* 0x000fe200078408ff */
[----:B------:R-:W-:Y:S01]  /*1290*/  IMAD R48, R13, R32, RZ ;  /* 0x000000200d307224 */ /* 0x000fe200078e02ff */
[----:B------:R-:W-:Y:S01]  /*12a0*/  LEA R56, P4, R20, R50, 0x1 ;  /* 0x0000003214387211 */ /* 0x000fe200078808ff */
[----:B------:R-:W-:Y:S01]  /*12b0*/  IMAD R37, R37, R32, RZ ;  /* 0x0000002025257224 */ /* 0x000fe200078e02ff */
[----:B------:R-:W-:Y:S01]  /*12c0*/  LEA R55, P3, R22, R50, 0x1 ;  /* 0x0000003216377211 */ /* 0x000fe200078608ff */
[----:B------:R-:W-:Y:S01]  /*12d0*/  IMAD R11, R17, R32, RZ ;  /* 0x00000020110b7224 */ /* 0x000fe200078e02ff */
[----:B------:R-:W-:Y:S01]  /*12e0*/  LEA R53, P6, R24, R50, 0x1 ;  /* 0x0000003218357211 */ /* 0x000fe200078c08ff */
[----:B------:R-:W-:Y:S01]  /*12f0*/  IMAD.SHL.U32 R32, R32, 0x40, RZ ;  /* 0x0000004020207824 */ /* 0x000fe200078e00ff */
[----:B------:R-:W-:-:S02]  /*1300*/  LEA.HI.X.SX32 R60, R18, R51, 0x1, P5 ;  /* 0x00000033123c7211 */ /* 0x000fc400028f0eff */
[----:B------:R-:W-:Y:S02]  /*1310*/  LEA R66, P1, R12, UR8, 0x1 ;  /* 0x000000080c427c11 */ /* 0x000fe4000f8208ff */
[----:B------:R-:W-:Y:S02]  /*1320*/  LEA R50, P5, R16, R50, 0x1 ;  /* 0x0000003210327211 */ /* 0x000fe400078a08ff */
[-C--:B------:R-:W-:Y:S02]  /*1330*/  LEA.HI.X.SX32 R58, R14, R51.reuse, 0x1, P2 ;  /* 0x000000330e3a7211 */ /* 0x080fe400010f0eff */
[-C--:B------:R-:W-:Y:S02]  /*1340*/  LEA.HI.X.SX32 R57, R20, R51.reuse, 0x1, P4 ;  /* 0x0000003314397211 */ /* 0x080fe400020f0eff */
[----:B------:R-:W-:Y:S02]  /*1350*/  CS2R R20, SRZ ;  /* 0x0000000000147805 */ /* 0x000fe4000001ff00 */
[----:B------:R-:W-:-:S02]  /*1360*/  LEA.HI.X.SX32 R54, R22, R51, 0x1, P3 ;  /* 0x0000003316367211 */ /* 0x000fc400018f0eff */
[----:B------:R-:W-:Y:S02]  /*1370*/  CS2R R22, SRZ ;  /* 0x0000000000167805 */ /* 0x000fe4000001ff00 */
[-C--:B------:R-:W-:Y:S02]  /*1380*/  LEA.HI.X.SX32 R52, R24, R51.reuse, 0x1, P6 ;  /* 0x0000003318347211 */ /* 0x080fe400030f0eff */
[----:B------:R-:W-:Y:S02]  /*1390*/  LEA.HI.X.SX32 R51, R16, R51, 0x1, P5 ;  /* 0x0000003310337211 */ /* 0x000fe400028f0eff */
[----:B------:R-:W-:Y:S02]  /*13a0*/  LEA.HI.X.SX32 R67, R12, UR9, 0x1, P1 ;  /* 0x000000090c437c11 */ /* 0x000fe400088f0eff */
[----:B------:R-:W-:Y:S02]  /*13b0*/  SHF.R.S32.HI R0, RZ, 0x6, R0 ;  /* 0x00000006ff007819 */ /* 0x000fe40000011400 */
[----:B------:R-:W-:-:S07]  /*13c0*/  LOP3.LUT R34, R8, 0x40, RZ, 0x3c, !PT ;  /* 0x0000004008227812 */ /* 0x000fce00078e3cff */
.L_x_1:
[----:B------:R-:W-:Y:S02]  /*13d0*/  LEA.HI R12, R2, 0x1c, RZ, 0x1b ;  /* 0x0000001c020c7811 */ /* 0x000fe400078fd8ff */
[----:B------:R-:W-:Y:S02]  /*13e0*/  SHF.R.U32.HI R14, RZ, 0x5, R2 ;  /* 0x00000005ff0e7819 */ /* 0x000fe40000011602 */
[----:B------:R-:W-:Y:S01]  /*13f0*/  ISETP.GE.AND P3, PT, R12, UR5, PT ;  /* 0x000000050c007c0c */ /* 0x000fe2000bf66270 */
[----:B------:R-:W-:Y:S01]  /*1400*/  IMAD.WIDE R12, R11, 0x2, R66 ;  /* 0x000000020b0c7825 */ /* 0x000fe200078e0242 */
[----:B------:R-:W-:Y:S02]  /*1410*/  SGXT.U32 R14, R14, 0x2 ;  /* 0x000000020e0e781a */ /* 0x000fe40000000000 */
[----:B------:R-:W-:Y:S02]  /*1420*/  PRMT R26, RZ, 0x7610, R26 ;  /* 0x00007610ff1a7816 */ /* 0x000fe4000000001a */
[----:B------:R-:W-:-:S02]  /*1430*/  ISETP.GE.AND P1, PT, R14, UR5, PT ;  /* 0x000000050e007c0c */ /* 0x000fc4000bf26270 */
[C---:B------:R-:W-:Y:S02]  /*1440*/  LOP3.LUT R15, R14.reuse, 0x4, RZ, 0xfc, !PT ;  /* 0x000000040e0f7812 */ /* 0x040fe400078efcff */
[----:B------:R-:W-:Y:S02]  /*1450*/  LOP3.LUT R16, R14, 0x8, RZ, 0xfc, !PT ;  /* 0x000000080e107812 */ /* 0x000fe400078efcff */
[----:B------:R-:W-:Y:S01]  /*1460*/  ISETP.GE.AND P2, PT, R15, UR5, PT ;  /* 0x000000050f007c0c */ /* 0x000fe2000bf46270 */
[----:B------:R0:W2:Y:S01]  /*1470*/  @!P3 LDG.E.U16 R26, desc[UR6][R12.64] ;  /* 0x000000060c1ab981 */ /* 0x0000a2000c1e1500 */
[----:B------:R-:W-:Y:S02]  /*1480*/  PRMT R18, RZ, 0x7610, R18 ;  /* 0x00007610ff127816 */ /* 0x000fe40000000012 */
[----:B------:R-:W-:Y:S01]  /*1490*/  ISETP.GE.AND P3, PT, R16, UR5, PT ;  /* 0x0000000510007c0c */ /* 0x000fe2000bf66270 */
[----:B------:R-:W-:Y:S01]  /*14a0*/  IMAD.WIDE R16, R36, 0x2, R66 ;  /* 0x0000000224107825 */ /* 0x000fe200078e0242 */
[----:B------:R-:W-:-:S02]  /*14b0*/  LOP3.LUT R24, R14, 0x10, RZ, 0xfc, !PT ;  /* 0x000000100e187812 */ /* 0x000fc400078efcff */
[----:B------:R-:W-:Y:S02]  /*14c0*/  LOP3.LUT R15, R14, 0xc, RZ, 0xfc, !PT ;  /* 0x0000000c0e0f7812 */ /* 0x000fe400078efcff */
[----:B------:R-:W-:Y:S01]  /*14d0*/  PRMT R19, RZ, 0x7610, R19 ;  /* 0x00007610ff137816 */ /* 0x000fe20000000013 */
[----:B0-----:R-:W-:Y:S01]  /*14e0*/  IMAD.WIDE R12, R37, 0x2, R66 ;  /* 0x00000002250c7825 */ /* 0x001fe200078e0242 */
[----:B------:R-:W-:Y:S02]  /*14f0*/  ISETP.GE.AND P4, PT, R15, UR5, PT ;  /* 0x000000050f007c0c */ /* 0x000fe4000bf86270 */
[----:B------:R-:W-:Y:S02]  /*1500*/  PRMT R69, RZ, 0x7610, R69 ;  /* 0x00007610ff457816 */ /* 0x000fe40000000045 */
[----:B------:R0:W3:Y:S01]  /*1510*/  @!P1 LDG.E.U16 R18, desc[UR6][R12.64] ;  /* 0x000000060c129981 */ /* 0x0000e2000c1e1500 */
[----:B------:R-:W-:Y:S02]  /*1520*/  ISETP.GE.AND P1, PT, R24, UR5, PT ;  /* 0x0000000518007c0c */ /* 0x000fe4000bf26270 */
[----:B------:R-:W-:Y:S01]  /*1530*/  LOP3.LUT R15, R14, 0x14, RZ, 0xfc, !PT ;  /* 0x000000140e0f7812 */ /* 0x000fe200078efcff */
[----:B------:R1:W4:Y:S01]  /*1540*/  @!P2 LDG.E.U16 R19, desc[UR6][R16.64] ;  /* 0x000000061013a981 */ /* 0x000322000c1e1500 */
[----:B------:R-:W-:Y:S01]  /*1550*/  PRMT R68, RZ, 0x7610, R68 ;  /* 0x00007610ff447816 */ /* 0x000fe20000000044 */
[----:B0-----:R-:W-:Y:S01]  /*1560*/  IMAD.WIDE R12, R49, 0x2, R66 ;  /* 0x00000002310c7825 */ /* 0x001fe200078e0242 */
[----:B------:R-:W-:-:S02]  /*1570*/  ISETP.GE.AND P2, PT, R15, UR5, PT ;  /* 0x000000050f007c0c */ /* 0x000fc4000bf46270 */
[----:B------:R-:W-:Y:S01]  /*1580*/  LOP3.LUT R15, R14, 0x18, RZ, 0xfc, !PT ;  /* 0x000000180e0f7812 */ /* 0x000fe200078efcff */
[----:B-1----:R-:W-:Y:S01]  /*1590*/  IMAD.WIDE R16, R48, 0x2, R66 ;  /* 0x0000000230107825 */ /* 0x002fe200078e0242 */
[----:B------:R0:W5:Y:S01]  /*15a0*/  @!P3 LDG.E.U16 R69, desc[UR6][R12.64] ;  /* 0x000000060c45b981 */ /* 0x000162000c1e1500 */
[----:B------:R-:W-:Y:S02]  /*15b0*/  PRMT R27, RZ, 0x7610, R27 ;  /* 0x00007610ff1b7816 */ /* 0x000fe4000000001b */
[----:B------:R-:W-:Y:S02]  /*15c0*/  ISETP.GE.AND P3, PT, R15, UR5, PT ;  /* 0x000000050f007c0c */ /* 0x000fe4000bf66270 */
[----:B------:R-:W-:Y:S02]  /*15d0*/  PRMT R31, RZ, 0x7610, R31 ;  /* 0x00007610ff1f7816 */ /* 0x000fe4000000001f */
[----:B------:R-:W-:Y:S02]  /*15e0*/  PRMT R30, RZ, 0x7610, R30 ;  /* 0x00007610ff1e7816 */ /* 0x000fe4000000001e */
[----:B------:R-:W-:Y:S01]  /*15f0*/  PRMT R25, RZ, 0x7610, R25 ;  /* 0x00007610ff197816 */ /* 0x000fe20000000019 */
[----:B0-----:R-:W-:Y:S01]  /*1600*/  IMAD.WIDE R12, R47, 0x2, R66 ;  /* 0x000000022f0c7825 */ /* 0x001fe200078e0242 */
[----:B------:R-:W-:-:S02]  /*1610*/  LOP3.LUT R15, R14, 0x20, RZ, 0xfc, !PT ;  /* 0x000000200e0f7812 */ /* 0x000fc400078efcff */
[----:B------:R-:W-:Y:S02]  /*1620*/  PRMT R24, RZ, 0x7610, R24 ;  /* 0x00007610ff187816 */ /* 0x000fe40000000018 */
[----:B------:R0:W2:Y:S01]  /*1630*/  @!P1 LDG.E.U16 R68, desc[UR6][R12.64] ;  /* 0x000000060c449981 */ /* 0x0000a2000c1e1500 */
[----:B------:R-:W-:Y:S02]  /*1640*/  ISETP.GE.AND P1, PT, R15, UR5, PT ;  /* 0x000000050f007c0c */ /* 0x000fe4000bf26270 */
[----:B------:R-:W-:Y:S01]  /*1650*/  LOP3.LUT R15, R14, 0x24, RZ, 0xfc, !PT ;  /* 0x000000240e0f7812 */ /* 0x000fe200078efcff */
[----:B------:R-:W4:Y:S01]  /*1660*/  @!P4 LDG.E.U16 R24, desc[UR6][R16.64] ;  /* 0x000000061018c981 */ /* 0x000f22000c1e1500 */
[----:B0-----:R-:W-:-:S05]  /*1670*/  IMAD.WIDE R12, R46, 0x2, R66 ;  /* 0x000000022e0c7825 */ /* 0x001fca00078e0242 */
[----:B------:R0:W4:Y:S01]  /*1680*/  @!P2 LDG.E.U16 R27, desc[UR6][R12.64] ;  /* 0x000000060c1ba981 */ /* 0x000122000c1e1500 */
[----:B------:R-:W-:Y:S01]  /*1690*/  ISETP.GE.AND P2, PT, R15, UR5, PT ;  /* 0x000000050f007c0c */ /* 0x000fe2000bf46270 */
[----:B0-----:R-:W-:Y:S01]  /*16a0*/  IMAD.WIDE R12, R45, 0x2, R66 ;  /* 0x000000022d0c7825 */ /* 0x001fe200078e0242 */
[----:B------:R-:W-:-:S04]  /*16b0*/  LOP3.LUT R15, R14, 0x28, RZ, 0xfc, !PT ;  /* 0x000000280e0f7812 */ /* 0x000fc800078efcff */
[----:B------:R0:W4:Y:S02]  /*16c0*/  @!P3 LDG.E.U16 R31, desc[UR6][R12.64] ;  /* 0x000000060c1fb981 */ /* 0x000124000c1e1500 */
[----:B0-----:R-:W-:-:S05]  /*16d0*/  IMAD.WIDE R12, R44, 0x2, R66 ;  /* 0x000000022c0c7825 */ /* 0x001fca00078e0242 */
[----:B------:R0:W4:Y:S01]  /*16e0*/  @!P1 LDG.E.U16 R30, desc[UR6][R12.64] ;  /* 0x000000060c1e9981 */ /* 0x000122000c1e1500 */
[----:B------:R-:W-:Y:S02]  /*16f0*/  ISETP.GE.AND P1, PT, R15, UR5, PT ;  /* 0x000000050f007c0c */ /* 0x000fe4000bf26270 */
[----:B------:R-:W-:Y:S01]  /*1700*/  LOP3.LUT R15, R14, 0x2c, RZ, 0xfc, !PT ;  /* 0x0000002c0e0f7812 */ /* 0x000fe200078efcff */
[----:B0-----:R-:W-:Y:S01]  /*1710*/  IMAD.WIDE R12, R43, 0x2, R66 ;  /* 0x000000022b0c7825 */ /* 0x001fe200078e0242 */
[----:B------:R-:W-:-:S04]  /*1720*/  PRMT R29, RZ, 0x7610, R29 ;  /* 0x00007610ff1d7816 */ /* 0x000fc8000000001d */
[----:B------:R0:W4:Y:S01]  /*1730*/  @!P2 LDG.E.U16 R25, desc[UR6][R12.64] ;  /* 0x000000060c19a981 */ /* 0x000122000c1e1500 */
[----:B------:R-:W-:Y:S02]  /*1740*/  ISETP.GE.AND P2, PT, R15, UR5, PT ;  /* 0x000000050f007c0c */ /* 0x000fe4000bf46270 */
[----:B------:R-:W-:Y:S02]  /*1750*/  LOP3.LUT R15, R14, 0x30, RZ, 0xfc, !PT ;  /* 0x000000300e0f7812 */ /* 0x000fe400078efcff */
[----:B------:R-:W-:Y:S01]  /*1760*/  PRMT R16, RZ, 0x7610, R16 ;  /* 0x00007610ff107816 */ /* 0x000fe20000000010 */
[----:B0-----:R-:W-:Y:S01]  /*1770*/  IMAD.WIDE R12, R42, 0x2, R66 ;  /* 0x000000022a0c7825 */ /* 0x001fe200078e0242 */
[----:B------:R-:W-:Y:S02]  /*1780*/  ISETP.GE.AND P3, PT, R15, UR5, PT ;  /* 0x000000050f007c0c */ /* 0x000fe4000bf66270 */
[----:B------:R-:W-:Y:S02]  /*1790*/  LOP3.LUT R15, R14, 0x34, RZ, 0xfc, !PT ;  /* 0x000000340e0f7812 */ /* 0x000fe400078efcff */
[----:B------:R0:W4:Y:S01]  /*17a0*/  @!P1 LDG.E.U16 R29, desc[UR6][R12.64] ;  /* 0x000000060c1d9981 */ /* 0x000122000c1e1500 */
[----:B------:R-:W-:-:S02]  /*17b0*/  PRMT R28, RZ, 0x7610, R28 ;  /* 0x00007610ff1c7816 */ /* 0x000fc4000000001c */
[----:B------:R-:W-:Y:S01]  /*17c0*/  ISETP.GE.AND P4, PT, R15, UR5, PT ;  /* 0x000000050f007c0c */ /* 0x000fe2000bf86270 */
[----:B0-----:R-:W-:Y:S01]  /*17d0*/  IMAD.WIDE R12, R41, 0x2, R66 ;  /* 0x00000002290c7825 */ /* 0x001fe200078e0242 */
[----:B------:R-:W-:-:S04]  /*17e0*/  LOP3.LUT R14, R14, 0x38, RZ, 0xfc, !PT ;  /* 0x000000380e0e7812 */ /* 0x000fc800078efcff */
[----:B------:R0:W4:Y:S01]  /*17f0*/  @!P2 LDG.E.U16 R16, desc[UR6][R12.64] ;  /* 0x000000060c10a981 */ /* 0x000122000c1e1500 */
[----:B------:R-:W-:Y:S02]  /*1800*/  ISETP.GE.AND P1, PT, R14, UR5, PT ;  /* 0x000000050e007c0c */ /* 0x000fe4000bf26270 */
[----:B------:R-:W-:Y:S01]  /*1810*/  PRMT R14, RZ, 0x7610, R14 ;  /* 0x00007610ff0e7816 */ /* 0x000fe2000000000e */
[----:B0-----:R-:W-:-:S05]  /*1820*/  IMAD.WIDE R12, R40, 0x2, R66 ;  /* 0x00000002280c7825 */ /* 0x001fca00078e0242 */
[----:B------:R0:W4:Y:S01]  /*1830*/  @!P3 LDG.E.U16 R28, desc[UR6][R12.64] ;  /* 0x000000060c1cb981 */ /* 0x000122000c1e1500 */
[----:B------:R-:W-:Y:S01]  /*1840*/  PRMT R17, RZ, 0x7610, R17 ;  /* 0x00007610ff117816 */ /* 0x000fe20000000011 */
[----:B0-----:R-:W-:-:S05]  /*1850*/  IMAD.WIDE R12, R39, 0x2, R66 ;  /* 0x00000002270c7825 */ /* 0x001fca00078e0242 */
[----:B------:R0:W4:Y:S02]  /*1860*/  @!P4 LDG.E.U16 R14, desc[UR6][R12.64] ;  /* 0x000000060c0ec981 */ /* 0x000124000c1e1500 */
[----:B0-----:R-:W-:-:S05]  /*1870*/  IMAD.WIDE R12, R38, 0x2, R66 ;  /* 0x00000002260c7825 */ /* 0x001fca00078e0242 */
[----:B------:R0:W4:Y:S01]  /*1880*/  @!P1 LDG.E.U16 R17, desc[UR6][R12.64] ;  /* 0x000000060c119981 */ /* 0x000122000c1e1500 */
[----:B------:R-:W-:-:S04]  /*1890*/  LEA.HI R15, R2, 0x3c, RZ, 0x1b ;  /* 0x0000003c020f7811 */ /* 0x000fc800078fd8ff */
[----:B------:R-:W-:Y:S02]  /*18a0*/  ISETP.GE.AND P1, PT, R15, UR5, PT ;  /* 0x000000050f007c0c */ /* 0x000fe4000bf26270 */
[----:B------:R-:W-:Y:S01]  /*18b0*/  PRMT R15, RZ, 0x7610, R15 ;  /* 0x00007610ff0f7816 */ /* 0x000fe2000000000f */
[----:B0-----:R-:W-:-:S10]  /*18c0*/  IMAD.WIDE R12, R35, 0x2, R66 ;  /* 0x00000002230c7825 */ /* 0x001fd400078e0242 */
[----:B------:R0:W4:Y:S01]  /*18d0*/  @!P1 LDG.E.U16 R15, desc[UR6][R12.64] ;  /* 0x000000060c0f9981 */ /* 0x000122000c1e1500 */
[----:B------:R-:W-:Y:S01]  /*18e0*/  BAR.SYNC.DEFER_BLOCKING 0x0 ;  /* 0x0000000000007b1d */ /* 0x000fe20000010000 */
[----:B------:R-:W-:Y:S02]  /*18f0*/  LOP3.LUT R53, R53, R52, RZ, 0x3c, !PT ;  /* 0x0000003435357212 */ /* 0x000fe400078e3cff */
[C---:B0-----:R-:W-:Y:S02]  /*1900*/  LOP3.LUT R13, R2.reuse, 0x3f, RZ, 0xc0, !PT ;  /* 0x0000003f020d7812 */ /* 0x041fe400078ec0ff */
[----:B------:R-:W-:-:S03]  /*1910*/  LOP3.LUT R12, R2, 0x3f, RZ, 0xc0, !PT ;  /* 0x0000003f020c7812 */ /* 0x000fc600078ec0ff */
[----:B------:R-:W-:Y:S01]  /*1920*/  IMAD.SHL.U32 R13, R13, 0x2, RZ ;  /* 0x000000020d0d7824 */ /* 0x000fe200078e00ff */
[----:B------:R-:W-:Y:S02]  /*1930*/  ISETP.GE.AND P1, PT, R12, UR5, PT ;  /* 0x000000050c007c0c */ /* 0x000fe4000bf26270 */
[----:B------:R-:W-:Y:S02]  /*1940*/  LOP3.LUT R52, R53, R52, RZ, 0x3c, !PT ;  /* 0x0000003435347212 */ /* 0x000fe400078e3cff */
[----:B------:R-:W-:Y:S02]  /*1950*/  LOP3.LUT R55, R55, R54, RZ, 0x3c, !PT ;  /* 0x0000003637377212 */ /* 0x000fe400078e3cff */
[----:B------:R-:W-:Y:S02]  /*1960*/  LOP3.LUT R53, R53, R52, RZ, 0x3c, !PT ;  /* 0x0000003435357212 */ /* 0x000fe400078e3cff */
[----:B------:R-:W-:-:S04]  /*1970*/  LOP3.LUT R54, R55, R54, RZ, 0x3c, !PT ;  /* 0x0000003637367212 */ /* 0x000fc800078e3cff */
[----:B------:R-:W-:Y:S02]  /*1980*/  LOP3.LUT R55, R55, R54, RZ, 0x3c, !PT ;  /* 0x0000003637377212 */ /* 0x000fe400078e3cff */
[----:B------:R-:W-:Y:S02]  /*1990*/  LOP3.LUT R59, R59, R58, RZ, 0x3c, !PT ;  /* 0x0000003a3b3b7212 */ /* 0x000fe400078e3cff */
[----:B------:R-:W-:Y:S02]  /*19a0*/  LOP3.LUT R61, R61, R60, RZ, 0x3c, !PT ;  /* 0x0000003c3d3d7212 */ /* 0x000fe400078e3cff */
[----:B------:R-:W-:Y:S02]  /*19b0*/  LOP3.LUT R58, R59, R58, RZ, 0x3c, !PT ;  /* 0x0000003a3b3a7212 */ /* 0x000fe400078e3cff */
[----:B------:R-:W-:Y:S02]  /*19c0*/  LOP3.LUT R60, R61, R60, RZ, 0x3c, !PT ;  /* 0x0000003c3d3c7212 */ /* 0x000fe400078e3cff */
[----:B------:R-:W-:-:S02]  /*19d0*/  LOP3.LUT R59, R59, R58, RZ, 0x3c, !PT ;  /* 0x0000003a3b3b7212 */ /* 0x000fc400078e3cff */
[----:B------:R-:W-:Y:S02]  /*19e0*/  LOP3.LUT R63, R63, R62, RZ, 0x3c, !PT ;  /* 0x0000003e3f3f7212 */ /* 0x000fe400078e3cff */
[----:B------:R-:W-:Y:S02]  /*19f0*/  LOP3.LUT R61, R61, R60, RZ, 0x3c, !PT ;  /* 0x0000003c3d3d7212 */ /* 0x000fe400078e3cff */
[----:B------:R-:W-:Y:S02]  /*1a00*/  LOP3.LUT R62, R63, R62, RZ, 0x3c, !PT ;  /* 0x0000003e3f3e7212 */ /* 0x000fe400078e3cff */
[----:B------:R-:W-:Y:S02]  /*1a10*/  LOP3.LUT R65, R65, R64, RZ, 0x3c, !PT ;  /* 0x0000004041417212 */ /* 0x000fe400078e3cff */
[----:B------:R-:W-:Y:S02]  /*1a20*/  LOP3.LUT R63, R63, R62, RZ, 0x3c, !PT ;  /* 0x0000003e3f3f7212 */ /* 0x000fe400078e3cff */
[----:B------:R-:W-:-:S04]  /*1a30*/  LOP3.LUT R64, R65, R64, RZ, 0x3c, !PT ;  /* 0x0000004041407212 */ /* 0x000fc800078e3cff */
[----:B------:R-:W-:Y:S01]  /*1a40*/  LOP3.LUT R65, R65, R64, RZ, 0x3c, !PT ;  /* 0x0000004041417212 */ /* 0x000fe200078e3cff */
[----:B---3--:R0:W-:Y:S02]  /*1a50*/  STS.U16 [R7+UR4], R18 ;  /* 0x0000001207007988 */ /* 0x0081e40008000404 */
[----:B0-----:R-:W-:-:S04]  /*1a60*/  SEL R18, RZ, 0x90, !P0 ;  /* 0x00000090ff127807 */ /* 0x001fc80004000000 */
[----:B------:R-:W-:Y:S02]  /*1a70*/  LOP3.LUT R18, R18, R13, RZ, 0x3c, !PT ;  /* 0x0000000d12127212 */ /* 0x000fe400078e3cff */
[----:B------:R-:W-:Y:S01]  /*1a80*/  PRMT R13, RZ, 0x7610, R13 ;  /* 0x00007610ff0d7816 */ /* 0x000fe2000000000d */
[----:B-----5:R-:W-:Y:S04]  /*1a90*/  STS.U16 [R7+UR4+0x200], R69 ;  /* 0x0002004507007988 */ /* 0x020fe80008000404 */
[----:B--2---:R-:W-:Y:S04]  /*1aa0*/  STS.U16 [R7+UR4+0x400], R68 ;  /* 0x0004004407007988 */ /* 0x004fe80008000404 */
[----:B----4-:R-:W-:Y:S04]  /*1ab0*/  STS.U16 [R7+UR4+0x600], R31 ;  /* 0x0006001f07007988 */ /* 0x010fe80008000404 */
[----:B------:R-:W-:Y:S04]  /*1ac0*/  STS.U16 [R7+UR4+0x800], R30 ;  /* 0x0008001e07007988 */ /* 0x000fe80008000404 */
[----:B------:R-:W-:Y:S04]  /*1ad0*/  STS.U16 [R7+UR4+0xa00], R29 ;  /* 0x000a001d07007988 */ /* 0x000fe80008000404 */
[----:B------:R0:W-:Y:S02]  /*1ae0*/  STS.U16 [R7+UR4+0xc00], R28 ;  /* 0x000c001c07007988 */ /* 0x0001e40008000404 */
[----:B0-----:R-:W-:-:S05]  /*1af0*/  IMAD.WIDE R28, R10, 0x2, R50 ;  /* 0x000000020a1c7825 */ /* 0x001fca00078e0232 */
[----:B------:R0:W2:Y:S02]  /*1b00*/  @!P1 LDG.E.U16 R13, desc[UR6][R28.64] ;  /* 0x000000061c0d9981 */ /* 0x0000a4000c1e1500 */
[----:B0-----:R-:W-:Y:S02]  /*1b10*/  IMAD.WIDE R28, R10, 0x2, R52 ;  /* 0x000000020a1c7825 */ /* 0x001fe400078e0234 */
[----:B------:R0:W-:Y:S02]  /*1b20*/  STS.U16 [R7+UR4+0xe00], R17 ;  /* 0x000e001107007988 */ /* 0x0001e40008000404 */
[----:B0-----:R-:W-:Y:S02]  /*1b30*/  LOP3.LUT R17, R18, 0x20, RZ, 0x3c, !PT ;  /* 0x0000002012117812 */ /* 0x001fe400078e3cff */
[----:B------:R-:W-:-:S03]  /*1b40*/  PRMT R18, RZ, 0x7610, R18 ;  /* 0x00007610ff127816 */ /* 0x000fc60000000012 */
[----:B------:R0:W-:Y:S04]  /*1b50*/  STS.U16 [R17+UR4+0x100], R19 ;  /* 0x0001001311007988 */ /* 0x0001e80008000404 */
[----:B------:R1:W3:Y:S01]  /*1b60*/  @!P1 LDG.E.U16 R18, desc[UR6][R28.64] ;  /* 0x000000061c129981 */ /* 0x0002e2000c1e1500 */
[----:B0-----:R-:W-:Y:S01]  /*1b70*/  PRMT R19, RZ, 0x7610, R19 ;  /* 0x00007610ff137816 */ /* 0x001fe20000000013 */
[C---:B-1----:R-:W-:Y:S02]  /*1b80*/  IMAD.WIDE R28, R10.reuse, 0x2, R54 ;  /* 0x000000020a1c7825 */ /* 0x042fe400078e0236 */
[----:B------:R0:W-:Y:S04]  /*1b90*/  STS.U16 [R17+UR4+0x300], R24 ;  /* 0x0003001811007988 */ /* 0x0001e80008000404 */
[----:B------:R1:W4:Y:S01]  /*1ba0*/  @!P1 LDG.E.U16 R19, desc[UR6][R28.64] ;  /* 0x000000061c139981 */ /* 0x000322000c1e1500 */
[----:B0-----:R-:W-:Y:S01]  /*1bb0*/  PRMT R24, RZ, 0x7610, R24 ;  /* 0x00007610ff187816 */ /* 0x001fe20000000018 */
[----:B-1----:R-:W-:-:S02]  /*1bc0*/  IMAD.WIDE R28, R10, 0x2, R56 ;  /* 0x000000020a1c7825 */ /* 0x002fc400078e0238 */
[----:B------:R0:W-:Y:S04]  /*1bd0*/  STS.U16 [R17+UR4+0x500], R27 ;  /* 0x0005001b11007988 */ /* 0x0001e80008000404 */
[----:B------:R1:W5:Y:S01]  /*1be0*/  @!P1 LDG.E.U16 R24, desc[UR6][R28.64] ;  /* 0x000000061c189981 */ /* 0x000362000c1e1500 */
[----:B0-----:R-:W-:Y:S01]  /*1bf0*/  PRMT R27, RZ, 0x7610, R27 ;  /* 0x00007610ff1b7816 */ /* 0x001fe2000000001b */
[C---:B-1----:R-:W-:Y:S02]  /*1c00*/  IMAD.WIDE R28, R10.reuse, 0x2, R58 ;  /* 0x000000020a1c7825 */ /* 0x042fe400078e023a */
[----:B------:R0:W-:Y:S04]  /*1c10*/  STS.U16 [R17+UR4+0x700], R26 ;  /* 0x0007001a11007988 */ /* 0x0001e80008000404 */
[----:B------:R1:W3:Y:S01]  /*1c20*/  @!P1 LDG.E.U16 R27, desc[UR6][R28.64] ;  /* 0x000000061c1b9981 */ /* 0x0002e2000c1e1500 */
[----:B0-----:R-:W-:Y:S01]  /*1c30*/  PRMT R26, RZ, 0x7610, R26 ;  /* 0x00007610ff1a7816 */ /* 0x001fe2000000001a */
[----:B-1----:R-:W-:Y:S01]  /*1c40*/  IMAD.WIDE R28, R10, 0x2, R60 ;  /* 0x000000020a1c7825 */ /* 0x002fe200078e023c */
[----:B------:R-:W-:-:S04]  /*1c50*/  PRMT R68, RZ, 0x7610, R68 ;  /* 0x00007610ff447816 */ /* 0x000fc80000000044 */
[----:B------:R0:W4:Y:S01]  /*1c60*/  @!P1 LDG.E.U16 R26, desc[UR6][R28.64] ;  /* 0x000000061c1a9981 */ /* 0x000122000c1e1500 */
[----:B------:R-:W-:Y:S01]  /*1c70*/  PRMT R69, RZ, 0x7610, R69 ;  /* 0x00007610ff457816 */ /* 0x000fe20000000045 */
[----:B0-----:R-:W-:-:S05]  /*1c80*/  IMAD.WIDE R28, R10, 0x2, R62 ;  /* 0x000000020a1c7825 */ /* 0x001fca00078e023e */
[----:B------:R0:W5:Y:S02]  /*1c90*/  @!P1 LDG.E.U16 R68, desc[UR6][R28.64] ;  /* 0x000000061c449981 */ /* 0x000164000c1e1500 */
[----:B0-----:R-:W-:-:S05]  /*1ca0*/  IMAD.WIDE R28, R10, 0x2, R64 ;  /* 0x000000020a1c7825 */ /* 0x001fca00078e0240 */
[----:B------:R-:W5:Y:S01]  /*1cb0*/  @!P1 LDG.E.U16 R69, desc[UR6][R28.64] ;  /* 0x000000061c459981 */ /* 0x000f62000c1e1500 */
[----:B------:R-:W-:-:S03]  /*1cc0*/  IMAD.SHL.U32 R12, R12, 0x2, RZ ;  /* 0x000000020c0c7824 */ /* 0x000fc600078e00ff */
[----:B------:R0:W-:Y:S02]  /*1cd0*/  STS.U16 [R17+UR4+0x900], R25 ;  /* 0x0009001911007988 */ /* 0x0001e40008000404 */
[----:B0-----:R-:W-:-:S04]  /*1ce0*/  SEL R25, RZ, 0x90, !P0 ;  /* 0x00000090ff197807 */ /* 0x001fc80004000000 */
[----:B------:R-:W-:Y:S01]  /*1cf0*/  LOP3.LUT R12, R25, R12, RZ, 0x3c, !PT ;  /* 0x0000000c190c7212 */ /* 0x000fe200078e3cff */
[----:B------:R-:W-:Y:S03]  /*1d00*/  STS.U16 [R17+UR4+0xb00], R16 ;  /* 0x000b001011007988 */ /* 0x000fe60008000404 */
[C---:B------:R-:W-:Y:S01]  /*1d10*/  LOP3.LUT R30, R12.reuse, 0x40, RZ, 0x3c, !PT ;  /* 0x000000400c1e7812 */ /* 0x040fe200078e3cff */
[----:B------:R-:W-:Y:S01]  /*1d20*/  STS.U16 [R17+UR4+0xd00], R14 ;  /* 0x000d000e11007988 */ /* 0x000fe20008000404 */
[----:B------:R-:W-:-:S03]  /*1d30*/  LOP3.LUT R12, R12, 0x60, RZ, 0x3c, !PT ;  /* 0x000000600c0c7812 */ /* 0x000fc600078e3cff */
[----:B------:R-:W-:Y:S01]  /*1d40*/  STS.U16 [R17+UR4+0xf00], R15 ;  /* 0x000f000f11007988 */ /* 0x000fe20008000404 */
[----:B------:R-:W-:-:S05]  /*1d50*/  VIADD R0, R0, 0xffffffff ;  /* 0xffffffff00007836 */ /* 0x000fca0000000000 */
[----:B------:R-:W-:Y:S01]  /*1d60*/  ISETP.NE.U32.AND P1, PT, R0, RZ, PT ;  /* 0x000000ff0000720c */ /* 0x000fe20003f25070 */
[----:B------:R-:W-:Y:S01]  /*1d70*/  UIADD3 UR5, UR5, -0x40, URZ ;  /* 0xffffffc005057890 */ /* 0x000fe2000fffe03f */
[----:B--2---:R-:W-:Y:S04]  /*1d80*/  STS.U16 [R7+UR4+0x1000], R13 ;  /* 0x0010000d07007988 */ /* 0x004fe80008000404 */
[----:B---3--:R-:W-:Y:S04]  /*1d90*/  STS.U16 [R7+UR4+0x1400], R27 ;  /* 0x0014001b07007988 */ /* 0x008fe80008000404 */
[----:B------:R-:W-:Y:S04]  /*1da0*/  STS.U16 [R17+UR4+0x1100], R18 ;  /* 0x0011001211007988 */ /* 0x000fe80008000404 */
[----:B----4-:R-:W-:Y:S04]  /*1db0*/  STS.U16 [R17+UR4+0x1500], R26 ;  /* 0x0015001a11007988 */ /* 0x010fe80008000404 */
[----:B------:R-:W-:Y:S04]  /*1dc0*/  STS.U16 [R30+UR4+0x1200], R19 ;  /* 0x001200131e007988 */ /* 0x000fe80008000404 */
[----:B-----5:R-:W-:Y:S04]  /*1dd0*/  STS.U16 [R30+UR4+0x1600], R68 ;  /* 0x001600441e007988 */ /* 0x020fe80008000404 */
[----:B------:R-:W-:Y:S04]  /*1de0*/  STS.U16 [R12+UR4+0x1300], R24 ;  /* 0x001300180c007988 */ /* 0x000fe80008000404 */
[----:B------:R-:W-:Y:S01]  /*1df0*/  STS.U16 [R12+UR4+0x1700], R69 ;  /* 0x001700450c007988 */ /* 0x000fe20008000404 */
[----:B------:R-:W-:Y:S06]  /*1e00*/  BAR.SYNC.DEFER_BLOCKING 0x0 ;  /* 0x0000000000007b1d */ /* 0x000fec0000010000 */
[----:B------:R-:W-:Y:S04]  /*1e10*/  LDSM.16.MT88.4 R24, [R9] ;  /* 0x000000000918783b */ /* 0x000fe80000004200 */
[----:B------:R-:W0:Y:S04]  /*1e20*/  LDSM.16.M88.4 R12, [R8+UR4+0x1000] ;  /* 0x00100004080c783b */ /* 0x000e280008000200 */
[----:B------:R-:W1:Y:S04]  /*1e30*/  LDSM.16.MT88.4 R16, [R9+0x400] ;  /* 0x000400000910783b */ /* 0x000e680000004200 */
[----:B------:R-:W-:Y:S01]  /*1e40*/  LDSM.16.M88.4 R28, [R34+UR4+0x1000] ;  /* 0x00100004221c783b */ /* 0x000fe20008000200 */
[----:B0-----:R-:W-:Y:S03]  /*1e50*/  HMMA.16816.F32.BF16 R20, R24, R12, R20 ;  /* 0x0000000c1814723c */ /* 0x001fe60000041814 */
[----:B------:R-:W0:-:S15]  /*1e60*/  LDSM.16.MT88.4 R24, [R9+0x800] ;  /* 0x000800000918783b */ /* 0x000e1e0000004200 */
[----:B------:R-:W-:-:S06]  /*1e70*/  NOP ;  /* 0x0000000000007918 */ /* 0x000fcc0000000000 */
[----:B-1----:R-:W-:Y:S01]  /*1e80*/  HMMA.16816.F32.BF16 R16, R16, R14, R20 ;  /* 0x0000000e1010723c */ /* 0x002fe20000041814 */
[----:B------:R-:W1:Y:S01]  /*1e90*/  LDSM.16.MT88.4 R20, [R9+0xc00] ;  /* 0x000c00000914783b */ /* 0x000e620000004200 */
[----:B------:R-:W-:-:S04]  /*1ea0*/  IMAD.WIDE R12, R33, 0x2, R64 ;  /* 0x00000002210c7825 */ /* 0x000fc800078e0240 */
[----:B------:R-:W-:-:S15]  /*1eb0*/  IMAD.MOV.U32 R65, RZ, RZ, R12 ;  /* 0x000000ffff417224 */ /* 0x000fde00078e000c */
[----:B------:R-:W-:-:S03]  /*1ec0*/  NOP ;  /* 0x0000000000007918 */ /* 0x000fc60000000000 */
[----:B0-----:R-:W-:Y:S01]  /*1ed0*/  HMMA.16816.F32.BF16 R16, R24, R28, R16 ;  /* 0x0000001c1810723c */ /* 0x001fe20000041810 */
[----:B------:R-:W-:Y:S02]  /*1ee0*/  IMAD.MOV.U32 R64, RZ, RZ, R13 ;  /* 0x000000ffff407224 */ /* 0x000fe400078e000d */
[----:B------:R-:W-:-:S04]  /*1ef0*/  IMAD.WIDE R14, R33, 0x2, R60 ;  /* 0x00000002210e7825 */ /* 0x000fc800078e023c */
[----:B------:R-:W-:-:S04]  /*1f00*/  IMAD.WIDE R12, R33, 0x2, R58 ;  /* 0x00000002210c7825 */ /* 0x000fc800078e023a */
[----:B------:R-:W-:Y:S02]  /*1f10*/  IMAD.MOV.U32 R61, RZ, RZ, R14 ;  /* 0x000000ffff3d7224 */ /* 0x000fe400078e000e */
[----:B------:R-:W-:Y:S02]  /*1f20*/  IMAD.MOV.U32 R60, RZ, RZ, R15 ;  /* 0x000000ffff3c7224 */ /* 0x000fe400078e000f */
[----:B------:R-:W-:Y:S02]  /*1f30*/  IMAD.MOV.U32 R59, RZ, RZ, R12 ;  /* 0x000000ffff3b7224 */ /* 0x000fe400078e000c */
[----:B------:R-:W-:Y:S02]  /*1f40*/  IMAD.MOV.U32 R58, RZ, RZ, R13 ;  /* 0x000000ffff3a7224 */ /* 0x000fe400078e000d */
[----:B------:R-:W-:-:S04]  /*1f50*/  IMAD.WIDE R24, R33, 0x2, R62 ;  /* 0x0000000221187825 */ /* 0x000fc800078e023e */
[C---:B------:R-:W-:Y:S01]  /*1f60*/  IMAD.WIDE R14, R33.reuse, 0x2, R54 ;  /* 0x00000002210e7825 */ /* 0x040fe200078e0236 */
[----:B-1----:R-:W-:Y:S03]  /*1f70*/  HMMA.16816.F32.BF16 R20, R20, R30, R16 ;  /* 0x0000001e1414723c */ /* 0x002fe60000041810 */
[----:B------:R-:W-:-:S04]  /*1f80*/  IMAD.WIDE R12, R33, 0x2, R52 ;  /* 0x00000002210c7825 */ /* 0x000fc800078e0234 */
[----:B------:R-:W-:Y:S02]  /*1f90*/  IMAD.MOV.U32 R63, RZ, RZ, R24 ;  /* 0x000000ffff3f7224 */ /* 0x000fe400078e0018 */
[----:B------:R-:W-:Y:S02]  /*1fa0*/  IMAD.MOV.U32 R62, RZ, RZ, R25 ;  /* 0x000000ffff3e7224 */ /* 0x000fe400078e0019 */
[----:B------:R-:W-:-:S04]  /*1fb0*/  IMAD.WIDE R56, R33, 0x2, R56 ;  /* 0x0000000221387825 */ /* 0x000fc800078e0238 */
[----:B------:R-:W-:Y:S02]  /*1fc0*/  IMAD.MOV.U32 R55, RZ, RZ, R14 ;  /* 0x000000ffff377224 */ /* 0x000fe400078e000e */
[----:B------:R-:W-:Y:S02]  /*1fd0*/  IMAD.MOV.U32 R54, RZ, RZ, R15 ;  /* 0x000000ffff367224 */ /* 0x000fe400078e000f */
[----:B------:R-:W-:-:S04]  /*1fe0*/  IMAD.WIDE R50, R33, 0x2, R50 ;  /* 0x0000000221327825 */ /* 0x000fc800078e0232 */
[----:B------:R-:W-:-:S04]  /*1ff0*/  IMAD.WIDE R66, R32, 0x2, R66 ;  /* 0x0000000220427825 */ /* 0x000fc800078e0242 */
[----:B------:R-:W-:Y:S02]  /*2000*/  IMAD.MOV.U32 R53, RZ, RZ, R12 ;  /* 0x000000ffff357224 */ /* 0x000fe400078e000c */
[----:B------:R-:W-:Y:S01]  /*2010*/  IMAD.MOV.U32 R52, RZ, RZ, R13 ;  /* 0x000000ffff347224 */ /* 0x000fe200078e000d */
[----:B------:R-:W-:Y:S06]  /*2020*/  @P1 BRA `(.L_x_1) ;  /* 0xfffffff000e81947 */ /* 0x000fec000383ffff */
[----:B------:R-:W-:Y:S02]  /*2030*/  F2FP.BF16.F32.PACK_AB R20, R21, R20 ;  /* 0x000000141514723e */ /* 0x000fe400000010ff */
[----:B------:R-:W-:-:S07]  /*2040*/  F2FP.BF16.F32.PACK_AB R22, R23, R22 ;  /* 0x000000161716723e */ /* 0x000fce00000010ff */
.L_x_0:
[----:B------:R-:W0:Y:S01]  /*2050*/  S2R R9, SR_TID.X ;  /* 0x0000000000097919 */ /* 0x000e220000002100 */
[C---:B------:R-:W-:Y:S01]  /*2060*/  LOP3.LUT R7, R4.reuse, 0x60, RZ, 0xc0, !PT ;  /* 0x0000006004077812 */ /* 0x040fe200078ec0ff */
[----:B------:R-:W-:Y:S01]  /*2070*/  ULDC.64 UR10, c[0x0][0x228] ;  /* 0x00008a00000a7ab9 */ /* 0x000fe20000000a00 */
[----:B------:R-:W-:Y:S01]  /*2080*/  SEL R8, RZ, 0x240, !P0 ;  /* 0x00000240ff087807 */ /* 0x000fe20004000000 */
[----:B------:R-:W-:Y:S01]  /*2090*/  ULDC UR5, c[0x0][0x244] ;  /* 0x0000910000057ab9 */ /* 0x000fe20000000800 */
[----:B------:R-:W-:Y:S01]  /*20a0*/  LOP3.LUT R7, R7, 0x1c, R2, 0xf8, !PT ;  /* 0x0000001c07077812 */ /* 0x000fe200078ef802 */
[----:B------:R-:W-:Y:S01]  /*20b0*/  ULDC.64 UR8, c[0x0][0x220] ;  /* 0x0000880000087ab9 */ /* 0x000fe20000000a00 */
[----:B------:R-:W-:Y:S02]  /*20c0*/  LOP3.LUT R4, R4, 0x300, RZ, 0xc0, !PT ;  /* 0x0000030004047812 */ /* 0x000fe400078ec0ff */
[----:B------:R-:W-:Y:S02]  /*20d0*/  LOP3.LUT R0, R2, 0x20, RZ, 0xc0, !PT ;  /* 0x0000002002007812 */ /* 0x000fe400078ec0ff */
[----:B------:R-:W-:-:S02]  /*20e0*/  LOP3.LUT R7, R7, R8, RZ, 0x3c, !PT ;  /* 0x0000000807077212 */ /* 0x000fc400078e3cff */
[----:B------:R-:W-:Y:S02]  /*20f0*/  SHF.R.U32.HI R8, RZ, 0x4, R0 ;  /* 0x00000004ff087819 */ /* 0x000fe40000011600 */
[----:B------:R-:W-:Y:S01]  /*2100*/  SHF.R.U32.HI R11, RZ, 0x5, R2 ;  /* 0x00000005ff0b7819 */ /* 0x000fe20000011602 */
[----:B------:R-:W-:Y:S01]  /*2110*/  IMAD R7, R0, 0x4, R7 ;  /* 0x0000000400077824 */ /* 0x000fe200078e0207 */
[----:B------:R-:W-:Y:S01]  /*2120*/  BAR.SYNC.DEFER_BLOCKING 0x0 ;  /* 0x0000000000007b1d */ /* 0x000fe20000010000 */
[----:B------:R-:W-:Y:S02]  /*2130*/  ISETP.GE.AND P0, PT, R3, UR10, PT ;  /* 0x0000000a03007c0c */ /* 0x000fe4000bf06270 */
[----:B------:R-:W-:-:S04]  /*2140*/  SGXT.U32 R11, R11, 0x2 ;  /* 0x000000020b0b781a */ /* 0x000fc80000000000 */
[C-C-:B------:R-:W-:Y:S02]  /*2150*/  LOP3.LUT R0, R6.reuse, 0xc, R11.reuse, 0xfe, !PT ;  /* 0x0000000c06007812 */ /* 0x140fe400078efe0b */
[----:B------:R-:W-:-:S04]  /*2160*/  LOP3.LUT R2, R6, 0x4, R11, 0xfe, !PT ;  /* 0x0000000406027812 */ /* 0x000fc800078efe0b */
[----:B------:R-:W-:Y:S02]  /*2170*/  ISETP.LT.AND P1, PT, R2, UR11, !P0 ;  /* 0x0000000b02007c0c */ /* 0x000fe4000c721270 */
[----:B0-----:R-:W-:-:S05]  /*2180*/  LOP3.LUT R9, R9, 0x1f, RZ, 0xc0, !PT ;  /* 0x0000001f09097812 */ /* 0x001fca00078ec0ff */
[----:B------:R-:W-:Y:S01]  /*2190*/  IMAD R4, R9, 0x4, R4 ;  /* 0x0000000409047824 */ /* 0x000fe200078e0204 */
[----:B------:R0:W-:Y:S04]  /*21a0*/  STS [R7+UR4], R20 ;  /* 0x0000001407007988 */ /* 0x0001e80008000804 */
[----:B------:R-:W-:Y:S01]  /*21b0*/  LOP3.LUT R8, R8, R4, R5, 0xf6, !PT ;  /* 0x0000000408087212 */ /* 0x000fe200078ef605 */
[----:B------:R-:W-:Y:S01]  /*21c0*/  IMAD R4, R3, UR5, RZ ;  /* 0x0000000503047c24 */ /* 0x000fe2000f8e02ff */
[----:B------:R-:W-:Y:S01]  /*21d0*/  LOP3.LUT R5, R7, 0x20, RZ, 0x3c, !PT ;  /* 0x0000002007057812 */ /* 0x000fe200078e3cff */
[----:B------:R-:W-:Y:S01]  /*21e0*/  ULDC UR5, c[0x0][0x248] ;  /* 0x0000920000057ab9 */ /* 0x000fe20000000800 */
[----:B------:R-:W-:Y:S02]  /*21f0*/  LOP3.LUT R9, R8, 0x40, RZ, 0x3c, !PT ;  /* 0x0000004008097812 */ /* 0x000fe400078e3cff */
[C---:B------:R-:W-:Y:S01]  /*2200*/  LOP3.LUT R3, R6.reuse, 0x8, R11, 0xfe, !PT ;  /* 0x0000000806037812 */ /* 0x040fe200078efe0b */
[----:B------:R1:W-:Y:S01]  /*2210*/  STS [R5+UR4+0x100], R22 ;  /* 0x0001001605007988 */ /* 0x0003e20008000804 */
[----:B------:R-:W-:Y:S01]  /*2220*/  LOP3.LUT R6, R6, R11, RZ, 0xfc, !PT ;  /* 0x0000000b06067212 */ /* 0x000fe200078efcff */
[----:B0-----:R-:W-:Y:S01]  /*2230*/  IMAD R7, R2, UR5, RZ ;  /* 0x0000000502077c24 */ /* 0x001fe2000f8e02ff */
[----:B------:R-:W-:Y:S01]  /*2240*/  BAR.SYNC.DEFER_BLOCKING 0x0 ;  /* 0x0000000000007b1d */ /* 0x000fe20000010000 */
[----:B------:R-:W-:-:S02]  /*2250*/  LEA R10, P3, R4, UR8, 0x1 ;  /* 0x00000008040a7c11 */ /* 0x000fc4000f8608ff */
[----:B------:R-:W-:Y:S02]  /*2260*/  ISETP.LT.AND P2, PT, R6, UR11, !P0 ;  /* 0x0000000b06007c0c */ /* 0x000fe4000c741270 */
[----:B------:R-:W-:Y:S01]  /*2270*/  LEA.HI.X.SX32 R11, R4, UR9, 0x1, P3 ;  /* 0x00000009040b7c11 */ /* 0x000fe200098f0eff */
[----:B-1----:R-:W-:Y:S01]  /*2280*/  IMAD R5, R6, UR5, RZ ;  /* 0x0000000506057c24 */ /* 0x002fe2000f8e02ff */
[----:B------:R-:W-:Y:S02]  /*2290*/  ISETP.LT.AND P3, PT, R3, UR11, !P0 ;  /* 0x0000000b03007c0c */ /* 0x000fe4000c761270 */
[C---:B------:R-:W-:Y:S01]  /*22a0*/  ISETP.LT.AND P0, PT, R0.reuse, UR11, !P0 ;  /* 0x0000000b00007c0c */ /* 0x040fe2000c701270 */
[----:B------:R-:W-:Y:S01]  /*22b0*/  IMAD R0, R0, UR5, RZ ;  /* 0x0000000500007c24 */ /* 0x000fe2000f8e02ff */
[-C--:B------:R-:W-:Y:S02]  /*22c0*/  LEA R2, P5, R5, R10.reuse, 0x1 ;  /* 0x0000000a05027211 */ /* 0x080fe400078a08ff */
[----:B------:R-:W-:Y:S01]  /*22d0*/  LEA R4, P6, R7, R10, 0x1 ;  /* 0x0000000a07047211 */ /* 0x000fe200078c08ff */
[----:B------:R-:W0:Y:S04]  /*22e0*/  LDS.U16 R13, [R8+UR4] ;  /* 0x00000004080d7984 */ /* 0x000e280008000400 */
[----:B------:R-:W1:Y:S04]  /*22f0*/  LDS.U16 R17, [R9+UR4] ;  /* 0x0000000409117984 */ /* 0x000e680008000400 */
[----:B------:R2:W3:Y:S02]  /*2300*/  LDS.U16 R15, [R8+UR4+0x80] ;  /* 0x00008004080f7984 */ /* 0x0004e40008000400 */
[----:B--2---:R-:W-:Y:S01]  /*2310*/  IMAD R8, R3, UR5, RZ ;  /* 0x0000000503087c24 */ /* 0x004fe2000f8e02ff */
[----:B------:R-:W-:-:S02]  /*2320*/  LEA.HI.X.SX32 R3, R5, R11, 0x1, P5 ;  /* 0x0000000b05037211 */ /* 0x000fc400028f0eff */
[----:B------:R-:W-:Y:S02]  /*2330*/  LEA.HI.X.SX32 R5, R7, R11, 0x1, P6 ;  /* 0x0000000b07057211 */ /* 0x000fe400030f0eff */
[----:B------:R-:W-:-:S04]  /*2340*/  LEA R6, P4, R8, R10, 0x1 ;  /* 0x0000000a08067211 */ /* 0x000fc800078808ff */
[----:B------:R-:W-:Y:S01]  /*2350*/  LEA.HI.X.SX32 R7, R8, R11, 0x1, P4 ;  /* 0x0000000b08077211 */ /* 0x000fe200020f0eff */
[----:B0-----:R0:W-:Y:S04]  /*2360*/  @P2 STG.E.U16 desc[UR6][R2.64], R13 ;  /* 0x0000000d02002986 */ /* 0x0011e8000c101506 */
[----:B-1----:R0:W-:Y:S04]  /*2370*/  @P1 STG.E.U16 desc[UR6][R4.64], R17 ;  /* 0x0000001104001986 */ /* 0x0021e8000c101506 */
[----:B---3--:R0:W-:Y:S01]  /*2380*/  @P3 STG.E.U16 desc[UR6][R6.64], R15 ;  /* 0x0000000f06003986 */ /* 0x0081e2000c101506 */
[----:B------:R-:W-:Y:S05]  /*2390*/  @!P0 EXIT ;  /* 0x000000000000894d */ /* 0x000fea0003800000 */
[----:B------:R-:W1:Y:S01]  /*23a0*/  LDS.U16 R9, [R9+UR4+0x80] ;  /* 0x0000800409097984 */ /* 0x000e620008000400 */
[----:B0-----:R-:W-:-:S04]  /*23b0*/  LEA R2, P0, R0, R10, 0x1 ;  /* 0x0000000a00027211 */ /* 0x001fc800078008ff */
[----:B------:R-:W-:-:S05]  /*23c0*/  LEA.HI.X.SX32 R3, R0, R11, 0x1, P0 ;  /* 0x0000000b00037211 */ /* 0x000fca00000f0eff */
[----:B-1----:R-:W-:Y:S01]  /*23d0*/  STG.E.U16 desc[UR6][R2.64], R9 ;  /* 0x0000000902007986 */ /* 0x002fe2000c101506 */
[----:B------:R-:W-:Y:S05]  /*23e0*/  EXIT ;  /* 0x000000000000794d */ /* 0x000fea0003800000 */
.L_x_2:
[----:B------:R-:W-:-:S00]  /*23f0*/  BRA `(.L_x_2) ;  /* 0xfffffffc00fc7947 */ /* 0x000fc0000383ffff */
[----:B------:R-:W-:-:S00]  /*2400*/  NOP ;  /* 0x0000000000007918 */ /* 0x000fc00000000000 */
[----:B------:R-:W-:-:S00]  /*2410*/  NOP ;  /* 0x0000000000007918 */ /* 0x000fc00000000000 */
[----:B------:R-:W-:-:S00]  /*2420*/  NOP ;  /* 0x0000000000007918 */ /* 0x000fc00000000000 */
[----:B------:R-:W-:-:S00]  /*2430*/  NOP ;  /* 0x0000000000007918 */ /* 0x000fc00000000000 */
[----:B------:R-:W-:-:S00]  /*2440*/  NOP ;  /* 0x0000000000007918 */ /* 0x000fc00000000000 */
[----:B------:R-:W-:-:S00]  /*2450*/  NOP ;  /* 0x0000000000007918 */ /* 0x000fc00000000000 */
[----:B------:R-:W-:-:S00]  /*2460*/  NOP ;  /* 0x0000000000007918 */ /* 0x000fc00000000000 */
[----:B------:R-:W-:-:S00]  /*2470*/  NOP ;  /* 0x0000000000007918 */ /* 0x000fc00000000000 */
.L_x_3:


//--------------------- .nv.shared.matmul_kernel  --------------------------
	.section	.nv.shared.matmul_kernel,"aw",@nobits
	.sectionflags	@""
	.align	16
	.zero		1024


//--------------------- .nv.shared.reserved.0     --------------------------
	.section	.nv.shared.reserved.0,"aw",@nobits
	.weak		__nv_reservedSMEM_offset_0_alias
	.size		__nv_reservedSMEM_offset_0_alias, 0, 0
	.other		__nv_reservedSMEM_offset_0_alias,@"STO_CUDA_RESERVED_SHARED STV_DEFAULT"
__nv_reservedSMEM_offset_0_alias:
	.zero		0


//--------------------- .nv.constant0.matmul_kernel --------------------------
	.section	.nv.constant0.matmul_kernel,"a",@progbits
	.sectionflags	@""
	.align	4
.nv.constant0.matmul_kernel:
	.zero		608


//--------------------- SYMBOLS --------------------------

	.type		.nv.reservedSmem.offset0,@object
	.size		.nv.reservedSmem.offset0,0x4
